	.target	sm_100a

	.elftype	@"ET_EXEC"


//--------------------- .note.nv.tkinfo           --------------------------
	.section	.note.nv.tkinfo,"",@"SHT_NOTE"
	.sectionflags	@"SHF_NOTE_NV_TKINFO"
	.tkinfo
        /*0018*/ 	.word	0x00000002
        /*0030*/ 	.string	""
        /*0030*/ 	.string	"ptxas"
        /*0030*/ 	.string	"Cuda compilation tools, release 13.0, V13.0.88"
        /*0030*/ 	.string	"Build cuda_13.0.r13.0/compiler.36424714_0"
        /*0030*/ 	.string	"-arch sm_100a -m 64 "



//--------------------- .note.nv.cuinfo           --------------------------
	.section	.note.nv.cuinfo,"",@"SHT_NOTE"
	.sectionflags	@"SHF_NOTE_NV_CUINFO"
        /*0018*/ 	.short	0x0002
        /*001a*/ 	.short	0x0064
        /*001c*/ 	.short	0x0082
	.zero		2


//--------------------- .nv.info                  --------------------------
	.section	.nv.info,"",@"SHT_CUDA_INFO"
	.align	4


	//----- nvinfo : EIATTR_REGCOUNT
	.align		4
        /*0000*/ 	.byte	0x04, 0x2f
        /*0002*/ 	.short	(.L_19 - .L_18)
	.align		4
.L_18:
        /*0004*/ 	.word	index@(_ZN7cutlass13device_kernelINS_4gemm6kernel13GemmUniversalIN4cute5tupleIJiiiiEEENS1_10collective13CollectiveMmaINS1_35MainloopSm100TmaUmmaWarpSpecializedILi13ELi2ELi4ENS5_IJNS4_1CILi1EEESB_SB_EEEEENS5_IJNSA_ILi64EEESE_SE_EEENS_6half_tENS5_IJSB_llEEESG_SH_NS4_8TiledMMAINS4_8MMA_AtomIJNS4_20SM100_MMA_F16BF16_SSISG_SG_fLi64ELi64ELNS4_4UMMA5MajorE1ELSM_1ELNSL_7ScaleInE0ELSN_0EEEEEENS4_6LayoutISC_NS5_IJNSA_ILi0EEESR_SR_EEEEENS5_IJNS4_10UnderscoreESU_SU_EEEEENS4_13SM90_TMA_LOADENS4_14ComposedLayoutINS4_7SwizzleILi3ELi4ELi3EEENS4_18smem_ptr_flag_bitsILi16EEENSQ_INS5_IJSE_NSA_ILi8EEEEEENS5_IJSB_SE_EEEEEEEvNS4_8identityESX_S17_vS18_EENS_8epilogue10collective18CollectiveEpilogueINS1A_23Sm100TmaWarpSpecializedILi3ELi2ELi16ELb1ELb0EEEJSF_NS5_IJNSQ_ISE_SB_EENSQ_INSA_ILi32EEESB_EEEEESG_NS5_IJlSB_lEEESG_S1J_NS1A_6fusion15FusionCallbacksIS1E_NS1K_17LinearCombinationISG_fSG_fLNS_15FloatRoundStyleE2EEESF_S1I_JEEENS4_5SM1004TMEM4LOAD26SM100_TMEM_LOAD_16dp256b4xESX_NSY_INSZ_ILi2ELi4ELi3EEES12_NSQ_INS5_IJS13_S1G_EEENS5_IJS1G_SB_EEEEEEENS4_17SM75_U32x4_LDSM_NENS4_14SM90_TMA_STOREES1Y_NS4_17SM90_U32x4_STSM_NENS4_39AutoVectorizingCopyWithAssumedAlignmentILi128EEEEEEvvEEEEvNT_6ParamsE)
        /*0008*/ 	.word	0x0000004f


	//----- nvinfo : EIATTR_FRAME_SIZE
	.align		4
.L_19:
        /*000c*/ 	.byte	0x04, 0x11
        /*000e*/ 	.short	(.L_21 - .L_20)
	.align		4
.L_20:
        /*0010*/ 	.word	index@($__internal_2_$__cuda_sm10x_tcgen05_guardrail_trap_unallocated_columns_being_dealloced)
        /*0014*/ 	.word	0x00000000


	//----- nvinfo : EIATTR_FRAME_SIZE
	.align		4
.L_21:
        /*0018*/ 	.byte	0x04, 0x11
        /*001a*/ 	.short	(.L_23 - .L_22)
	.align		4
.L_22:
        /*001c*/ 	.word	index@($__internal_1_$__cuda_sm10x_tcgen05_guardrail_trap_phase_invalid_during_alloc)
        /*0020*/ 	.word	0x00000000


	//----- nvinfo : EIATTR_FRAME_SIZE
	.align		4
.L_23:
        /*0024*/ 	.byte	0x04, 0x11
        /*0026*/ 	.short	(.L_25 - .L_24)
	.align		4
.L_24:
        /*0028*/ 	.word	index@($__internal_0_$__cuda_sm10x_tcgen05_guardrail_trap_col_being_dealloced_not_returned_by_alloc)
        /*002c*/ 	.word	0x00000000


	//----- nvinfo : EIATTR_FRAME_SIZE
	.align		4
.L_25:
        /*0030*/ 	.byte	0x04, 0x11
        /*0032*/ 	.short	(.L_27 - .L_26)
	.align		4
.L_26:
        /*0034*/ 	.word	index@(_ZN7cutlass13device_kernelINS_4gemm6kernel13GemmUniversalIN4cute5tupleIJiiiiEEENS1_10collective13CollectiveMmaINS1_35MainloopSm100TmaUmmaWarpSpecializedILi13ELi2ELi4ENS5_IJNS4_1CILi1EEESB_SB_EEEEENS5_IJNSA_ILi64EEESE_SE_EEENS_6half_tENS5_IJSB_llEEESG_SH_NS4_8TiledMMAINS4_8MMA_AtomIJNS4_20SM100_MMA_F16BF16_SSISG_SG_fLi64ELi64ELNS4_4UMMA5MajorE1ELSM_1ELNSL_7ScaleInE0ELSN_0EEEEEENS4_6LayoutISC_NS5_IJNSA_ILi0EEESR_SR_EEEEENS5_IJNS4_10UnderscoreESU_SU_EEEEENS4_13SM90_TMA_LOADENS4_14ComposedLayoutINS4_7SwizzleILi3ELi4ELi3EEENS4_18smem_ptr_flag_bitsILi16EEENSQ_INS5_IJSE_NSA_ILi8EEEEEENS5_IJSB_SE_EEEEEEEvNS4_8identityESX_S17_vS18_EENS_8epilogue10collective18CollectiveEpilogueINS1A_23Sm100TmaWarpSpecializedILi3ELi2ELi16ELb1ELb0EEEJSF_NS5_IJNSQ_ISE_SB_EENSQ_INSA_ILi32EEESB_EEEEESG_NS5_IJlSB_lEEESG_S1J_NS1A_6fusion15FusionCallbacksIS1E_NS1K_17LinearCombinationISG_fSG_fLNS_15FloatRoundStyleE2EEESF_S1I_JEEENS4_5SM1004TMEM4LOAD26SM100_TMEM_LOAD_16dp256b4xESX_NSY_INSZ_ILi2ELi4ELi3EEES12_NSQ_INS5_IJS13_S1G_EEENS5_IJS1G_SB_EEEEEEENS4_17SM75_U32x4_LDSM_NENS4_14SM90_TMA_STOREES1Y_NS4_17SM90_U32x4_STSM_NENS4_39AutoVectorizingCopyWithAssumedAlignmentILi128EEEEEEvvEEEEvNT_6ParamsE)
        /*0038*/ 	.word	0x00000000


	//----- nvinfo : EIATTR_MIN_STACK_SIZE
	.align		4
.L_27:
        /*003c*/ 	.byte	0x04, 0x12
        /*003e*/ 	.short	(.L_29 - .L_28)
	.align		4
.L_28:
        /*0040*/ 	.word	index@(_ZN7cutlass13device_kernelINS_4gemm6kernel13GemmUniversalIN4cute5tupleIJiiiiEEENS1_10collective13CollectiveMmaINS1_35MainloopSm100TmaUmmaWarpSpecializedILi13ELi2ELi4ENS5_IJNS4_1CILi1EEESB_SB_EEEEENS5_IJNSA_ILi64EEESE_SE_EEENS_6half_tENS5_IJSB_llEEESG_SH_NS4_8TiledMMAINS4_8MMA_AtomIJNS4_20SM100_MMA_F16BF16_SSISG_SG_fLi64ELi64ELNS4_4UMMA5MajorE1ELSM_1ELNSL_7ScaleInE0ELSN_0EEEEEENS4_6LayoutISC_NS5_IJNSA_ILi0EEESR_SR_EEEEENS5_IJNS4_10UnderscoreESU_SU_EEEEENS4_13SM90_TMA_LOADENS4_14ComposedLayoutINS4_7SwizzleILi3ELi4ELi3EEENS4_18smem_ptr_flag_bitsILi16EEENSQ_INS5_IJSE_NSA_ILi8EEEEEENS5_IJSB_SE_EEEEEEEvNS4_8identityESX_S17_vS18_EENS_8epilogue10collective18CollectiveEpilogueINS1A_23Sm100TmaWarpSpecializedILi3ELi2ELi16ELb1ELb0EEEJSF_NS5_IJNSQ_ISE_SB_EENSQ_INSA_ILi32EEESB_EEEEESG_NS5_IJlSB_lEEESG_S1J_NS1A_6fusion15FusionCallbacksIS1E_NS1K_17LinearCombinationISG_fSG_fLNS_15FloatRoundStyleE2EEESF_S1I_JEEENS4_5SM1004TMEM4LOAD26SM100_TMEM_LOAD_16dp256b4xESX_NSY_INSZ_ILi2ELi4ELi3EEES12_NSQ_INS5_IJS13_S1G_EEENS5_IJS1G_SB_EEEEEEENS4_17SM75_U32x4_LDSM_NENS4_14SM90_TMA_STOREES1Y_NS4_17SM90_U32x4_STSM_NENS4_39AutoVectorizingCopyWithAssumedAlignmentILi128EEEEEEvvEEEEvNT_6ParamsE)
        /*0044*/ 	.word	0x00000000
.L_29:


//--------------------- .nv.compat                --------------------------
	.section	.nv.compat,"",@"SHT_CUDA_COMPAT_INFO"
	.align	4
        /*0000*/ 	.byte	0x02, 0x09, 0x01, 0x00, 0x02, 0x02, 0x02, 0x00, 0x02, 0x05, 0x05, 0x00, 0x03, 0x07, 0x01, 0x01
        /*0010*/ 	.byte	0x02, 0x03, 0x01, 0x00, 0x02, 0x06, 0x01, 0x00, 0x04, 0x0b, 0x08, 0x00, 0x09, 0x00, 0x00, 0x00
        /*0020*/ 	.byte	0x00, 0x00, 0x00, 0x00


//--------------------- .nv.info._ZN7cutlass13device_kernelINS_4gemm6kernel13GemmUniversalIN4cute5tupleIJiiiiEEENS1_10collective13CollectiveMmaINS1_35MainloopSm100TmaUmmaWarpSpecializedILi13ELi2ELi4ENS5_IJNS4_1CILi1EEESB_SB_EEEEENS5_IJNSA_ILi64EEESE_SE_EEENS_6half_tENS5_IJSB_llEEESG_SH_NS4_8TiledMMAINS4_8MMA_AtomIJNS4_20SM100_MMA_F16BF16_SSISG_SG_fLi64ELi64ELNS4_4UMMA5MajorE1ELSM_1ELNSL_7ScaleInE0ELSN_0EEEEEENS4_6LayoutISC_NS5_IJNSA_ILi0EEESR_SR_EEEEENS5_IJNS4_10UnderscoreESU_SU_EEEEENS4_13SM90_TMA_LOADENS4_14ComposedLayoutINS4_7SwizzleILi3ELi4ELi3EEENS4_18smem_ptr_flag_bitsILi16EEENSQ_INS5_IJSE_NSA_ILi8EEEEEENS5_IJSB_SE_EEEEEEEvNS4_8identityESX_S17_vS18_EENS_8epilogue10collective18CollectiveEpilogueINS1A_23Sm100TmaWarpSpecializedILi3ELi2ELi16ELb1ELb0EEEJSF_NS5_IJNSQ_ISE_SB_EENSQ_INSA_ILi32EEESB_EEEEESG_NS5_IJlSB_lEEESG_S1J_NS1A_6fusion15FusionCallbacksIS1E_NS1K_17LinearCombinationISG_fSG_fLNS_15FloatRoundStyleE2EEESF_S1I_JEEENS4_5SM1004TMEM4LOAD26SM100_TMEM_LOAD_16dp256b4xESX_NSY_INSZ_ILi2ELi4ELi3EEES12_NSQ_INS5_IJS13_S1G_EEENS5_IJS1G_SB_EEEEEEENS4_17SM75_U32x4_LDSM_NENS4_14SM90_TMA_STOREES1Y_NS4_17SM90_U32x4_STSM_NENS4_39AutoVectorizingCopyWithAssumedAlignmentILi128EEEEEEvvEEEEvNT_6ParamsE --------------------------
	.section	.nv.info._ZN7cutlass13device_kernelINS_4gemm6kernel13GemmUniversalIN4cute5tupleIJiiiiEEENS1_10collective13CollectiveMmaINS1_35MainloopSm100TmaUmmaWarpSpecializedILi13ELi2ELi4ENS5_IJNS4_1CILi1EEESB_SB_EEEEENS5_IJNSA_ILi64EEESE_SE_EEENS_6half_tENS5_IJSB_llEEESG_SH_NS4_8TiledMMAINS4_8MMA_AtomIJNS4_20SM100_MMA_F16BF16_SSISG_SG_fLi64ELi64ELNS4_4UMMA5MajorE1ELSM_1ELNSL_7ScaleInE0ELSN_0EEEEEENS4_6LayoutISC_NS5_IJNSA_ILi0EEESR_SR_EEEEENS5_IJNS4_10UnderscoreESU_SU_EEEEENS4_13SM90_TMA_LOADENS4_14ComposedLayoutINS4_7SwizzleILi3ELi4ELi3EEENS4_18smem_ptr_flag_bitsILi16EEENSQ_INS5_IJSE_NSA_ILi8EEEEEENS5_IJSB_SE_EEEEEEEvNS4_8identityESX_S17_vS18_EENS_8epilogue10collective18CollectiveEpilogueINS1A_23Sm100TmaWarpSpecializedILi3ELi2ELi16ELb1ELb0EEEJSF_NS5_IJNSQ_ISE_SB_EENSQ_INSA_ILi32EEESB_EEEEESG_NS5_IJlSB_lEEESG_S1J_NS1A_6fusion15FusionCallbacksIS1E_NS1K_17LinearCombinationISG_fSG_fLNS_15FloatRoundStyleE2EEESF_S1I_JEEENS4_5SM1004TMEM4LOAD26SM100_TMEM_LOAD_16dp256b4xESX_NSY_INSZ_ILi2ELi4ELi3EEES12_NSQ_INS5_IJS13_S1G_EEENS5_IJS1G_SB_EEEEEEENS4_17SM75_U32x4_LDSM_NENS4_14SM90_TMA_STOREES1Y_NS4_17SM90_U32x4_STSM_NENS4_39AutoVectorizingCopyWithAssumedAlignmentILi128EEEEEEvvEEEEvNT_6ParamsE,"",@"SHT_CUDA_INFO"
	.sectionflags	@""
	.align	4


	//----- nvinfo : EIATTR_CUDA_API_VERSION
	.align		4
        /*0000*/ 	.byte	0x04, 0x37
        /*0002*/ 	.short	(.L_31 - .L_30)
.L_30:
        /*0004*/ 	.word	0x00000082


	//----- nvinfo : EIATTR_KPARAM_INFO
	.align		4
.L_31:
        /*0008*/ 	.byte	0x04, 0x17
        /*000a*/ 	.short	(.L_33 - .L_32)
.L_32:
        /*000c*/ 	.word	0x00000000
        /*0010*/ 	.short	0x0000
        /*0012*/ 	.short	0x0000
        /*0014*/ 	.byte	0x00, 0xf0, 0x01, 0x20


	//----- nvinfo : EIATTR_AT_ENTRY_FRAGMENTS
	.align		4
.L_33:
        /*0018*/ 	.byte	0x04, 0x4f
        /*001a*/ 	.short	(.L_35 - .L_34)


	//   ....[0]....
.L_34:
        /*001c*/ 	.word	0x00000006


	//----- nvinfo : EIATTR_RESERVED_SMEM_USED
	.align		4
.L_35:
        /*0020*/ 	.byte	0x01, 0x41
	.zero		2


	//----- nvinfo : EIATTR_SPARSE_MMA_MASK
	.align		4
        /*0024*/ 	.byte	0x03, 0x50
        /*0026*/ 	.short	0x0000


	//----- nvinfo : EIATTR_TCGEN05_1CTA_USED
	.align		4
        /*0028*/ 	.byte	0x01, 0x51
	.zero		2


	//----- nvinfo : EIATTR_MAXREG_COUNT
	.align		4
        /*002c*/ 	.byte	0x03, 0x1b
        /*002e*/ 	.short	0x00ff


	//----- nvinfo : EIATTR_NUM_BARRIERS
	.align		4
        /*0030*/ 	.byte	0x02, 0x4c
        /*0032*/ 	.byte	0x07
	.zero		1


	//----- nvinfo : EIATTR_EXTERNS
	.align		4
        /*0034*/ 	.byte	0x04, 0x0f
        /*0036*/ 	.short	(.L_37 - .L_36)


	//   ....[0]....
	.align		4
.L_36:
        /*0038*/ 	.word	index@(__assertfail)


	//----- nvinfo : EIATTR_MERCURY_ISA_VERSION
	.align		4
.L_37:
        /*003c*/ 	.byte	0x03, 0x5f
        /*003e*/ 	.short	0x0101


	//----- nvinfo : EIATTR_INT_WARP_WIDE_INSTR_OFFSETS
	.align		4
        /*0040*/ 	.byte	0x04, 0x31
        /*0042*/ 	.short	(.L_39 - .L_38)


	//   ....[0]....
.L_38:
        /*0044*/ 	.word	0x00001ef0


	//   ....[1]....
        /*0048*/ 	.word	0x00003e80


	//   ....[2]....
        /*004c*/ 	.word	0x00003eb0


	//   ....[3]....
        /*0050*/ 	.word	0x00003f00


	//   ....[4]....
        /*0054*/ 	.word	0x000047e0


	//   ....[5]....
        /*0058*/ 	.word	0x00004800


	//   ....[6]....
        /*005c*/ 	.word	0x00004ad0


	//   ....[7]....
        /*0060*/ 	.word	0x00004c00


	//----- nvinfo : EIATTR_COOP_GROUP_MASK_REGIDS
	.align		4
.L_39:
        /*0064*/ 	.byte	0x04, 0x29
        /*0066*/ 	.short	(.L_41 - .L_40)


	//   ....[0]....
.L_40:
        /*0068*/ 	.word	0xffffffff


	//   ....[1]....
        /*006c*/ 	.word	0xffffffff


	//   ....[2]....
        /*0070*/ 	.word	0xffffffff


	//   ....[3]....
        /*0074*/ 	.word	0xffffffff


	//   ....[4]....
        /*0078*/ 	.word	0xffffffff


	//   ....[5]....
        /*007c*/ 	.word	0xffffffff


	//   ....[6]....
        /*0080*/ 	.word	0xffffffff


	//   ....[7]....
        /*0084*/ 	.word	0xffffffff


	//   ....[8]....
        /*0088*/ 	.word	0xffffffff


	//   ....[9]....
        /*008c*/ 	.word	0xffffffff


	//   ....[10]....
        /*0090*/ 	.word	0xffffffff


	//   ....[11]....
        /*0094*/ 	.word	0xffffffff


	//   ....[12]....
        /*0098*/ 	.word	0xffffffff


	//----- nvinfo : EIATTR_COOP_GROUP_INSTR_OFFSETS
	.align		4
.L_41:
        /*009c*/ 	.byte	0x04, 0x28
        /*009e*/ 	.short	(.L_43 - .L_42)


	//   ....[0]....
.L_42:
        /*00a0*/ 	.word	0x00000090


	//   ....[1]....
        /*00a4*/ 	.word	0x000004d0


	//   ....[2]....
        /*00a8*/ 	.word	0x00000790


	//   ....[3]....
        /*00ac*/ 	.word	0x00000910


	//   ....[4]....
        /*00b0*/ 	.word	0x00000a10


	//   ....[5]....
        /*00b4*/ 	.word	0x00000b80


	//   ....[6]....
        /*00b8*/ 	.word	0x00000d20


	//   ....[7]....
        /*00bc*/ 	.word	0x00001dd0


	//   ....[8]....
        /*00c0*/ 	.word	0x000030c0


	//   ....[9]....
        /*00c4*/ 	.word	0x000032d0


	//   ....[10]....
        /*00c8*/ 	.word	0x00003300


	//   ....[11]....
        /*00cc*/ 	.word	0x00003d70


	//   ....[12]....
        /*00d0*/ 	.word	0x00003fa0


	//----- nvinfo : EIATTR_VRC_CTA_INIT_COUNT
	.align		4
.L_43:
        /*00d4*/ 	.byte	0x02, 0x4a
        /*00d6*/ 	.byte	0x80
	.zero		1


	//----- nvinfo : EIATTR_SYSCALL_OFFSETS
	.align		4
        /*00d8*/ 	.byte	0x04, 0x46
        /*00da*/ 	.short	(.L_45 - .L_44)


	//   ....[0]....
.L_44:
        /*00dc*/ 	.word	0x000057e0


	//   ....[1]....
        /*00e0*/ 	.word	0x000058d0


	//   ....[2]....
        /*00e4*/ 	.word	0x000060b0


	//   ....[3]....
        /*00e8*/ 	.word	0x000069f0


	//----- nvinfo : EIATTR_MBARRIER_INSTR_OFFSETS
	.align		4
.L_45:
        /*00ec*/ 	.byte	0x04, 0x39
        /*00ee*/ 	.short	(.L_47 - .L_46)


	//   ....[0]....
.L_46:
        /*00f0*/ 	.word	0x000005d0
        /*00f4*/ 	.word	0x000000ff
        /*00f8*/ 	.word	0x00000000
        /*00fc*/ 	.short	0x0100
        /*00fe*/ 	.byte	0x05
	.zero		1


	//   ....[1]....
        /*0100*/ 	.word	0x000005e0
        /*0104*/ 	.word	0x000000ff
        /*0108*/ 	.word	0x00000068
        /*010c*/ 	.short	0x0100
        /*010e*/ 	.byte	0x05
	.zero		1


	//   ....[2]....
        /*0110*/ 	.word	0x000005f0
        /*0114*/ 	.word	0x000000ff
        /*0118*/ 	.word	0x00000008
        /*011c*/ 	.short	0x0100
        /*011e*/ 	.byte	0x05
	.zero		1


	//   ....[3]....
        /*0120*/ 	.word	0x00000600
        /*0124*/ 	.word	0x000000ff
        /*0128*/ 	.word	0x00000070
        /*012c*/ 	.short	0x0100
        /*012e*/ 	.byte	0x05
	.zero		1


	//   ....[4]....
        /*0130*/ 	.word	0x00000610
        /*0134*/ 	.word	0x000000ff
        /*0138*/ 	.word	0x00000010
        /*013c*/ 	.short	0x0100
        /*013e*/ 	.byte	0x05
	.zero		1


	//   ....[5]....
        /*0140*/ 	.word	0x00000620
        /*0144*/ 	.word	0x000000ff
        /*0148*/ 	.word	0x00000078
        /*014c*/ 	.short	0x0100
        /*014e*/ 	.byte	0x05
	.zero		1


	//   ....[6]....
        /*0150*/ 	.word	0x00000630
        /*0154*/ 	.word	0x000000ff
        /*0158*/ 	.word	0x00000018
        /*015c*/ 	.short	0x0100
        /*015e*/ 	.byte	0x05
	.zero		1


	//   ....[7]....
        /*0160*/ 	.word	0x00000640
        /*0164*/ 	.word	0x000000ff
        /*0168*/ 	.word	0x00000080
        /*016c*/ 	.short	0x0100
        /*016e*/ 	.byte	0x05
	.zero		1


	//   ....[8]....
        /*0170*/ 	.word	0x00000650
        /*0174*/ 	.word	0x000000ff
        /*0178*/ 	.word	0x00000020
        /*017c*/ 	.short	0x0100
        /*017e*/ 	.byte	0x05
	.zero		1


	//   ....[9]....
        /*0180*/ 	.word	0x00000660
        /*0184*/ 	.word	0x000000ff
        /*0188*/ 	.word	0x00000088
        /*018c*/ 	.short	0x0100
        /*018e*/ 	.byte	0x05
	.zero		1


	//   ....[10]....
        /*0190*/ 	.word	0x00000670
        /*0194*/ 	.word	0x000000ff
        /*0198*/ 	.word	0x00000028
        /*019c*/ 	.short	0x0100
        /*019e*/ 	.byte	0x05
	.zero		1


	//   ....[11]....
        /*01a0*/ 	.word	0x00000680
        /*01a4*/ 	.word	0x000000ff
        /*01a8*/ 	.word	0x00000090
        /*01ac*/ 	.short	0x0100
        /*01ae*/ 	.byte	0x05
	.zero		1


	//   ....[12]....
        /*01b0*/ 	.word	0x00000690
        /*01b4*/ 	.word	0x000000ff
        /*01b8*/ 	.word	0x00000030
        /*01bc*/ 	.short	0x0100
        /*01be*/ 	.byte	0x05
	.zero		1


	//   ....[13]....
        /*01c0*/ 	.word	0x000006a0
        /*01c4*/ 	.word	0x000000ff
        /*01c8*/ 	.word	0x00000098
        /*01cc*/ 	.short	0x0100
        /*01ce*/ 	.byte	0x05
	.zero		1


	//   ....[14]....
        /*01d0*/ 	.word	0x000006b0
        /*01d4*/ 	.word	0x000000ff
        /*01d8*/ 	.word	0x00000038
        /*01dc*/ 	.short	0x0100
        /*01de*/ 	.byte	0x05
	.zero		1


	//   ....[15]....
        /*01e0*/ 	.word	0x000006c0
        /*01e4*/ 	.word	0x000000ff
        /*01e8*/ 	.word	0x000000a0
        /*01ec*/ 	.short	0x0100
        /*01ee*/ 	.byte	0x05
	.zero		1


	//   ....[16]....
        /*01f0*/ 	.word	0x000006d0
        /*01f4*/ 	.word	0x000000ff
        /*01f8*/ 	.word	0x00000040
        /*01fc*/ 	.short	0x0100
        /*01fe*/ 	.byte	0x05
	.zero		1


	//   ....[17]....
        /*0200*/ 	.word	0x000006e0
        /*0204*/ 	.word	0x000000ff
        /*0208*/ 	.word	0x000000a8
        /*020c*/ 	.short	0x0100
        /*020e*/ 	.byte	0x05
	.zero		1


	//   ....[18]....
        /*0210*/ 	.word	0x000006f0
        /*0214*/ 	.word	0x000000ff
        /*0218*/ 	.word	0x00000048
        /*021c*/ 	.short	0x0100
        /*021e*/ 	.byte	0x05
	.zero		1


	//   ....[19]....
        /*0220*/ 	.word	0x00000700
        /*0224*/ 	.word	0x000000ff
        /*0228*/ 	.word	0x000000b0
        /*022c*/ 	.short	0x0100
        /*022e*/ 	.byte	0x05
	.zero		1


	//   ....[20]....
        /*0230*/ 	.word	0x00000710
        /*0234*/ 	.word	0x000000ff
        /*0238*/ 	.word	0x00000050
        /*023c*/ 	.short	0x0100
        /*023e*/ 	.byte	0x05
	.zero		1


	//   ....[21]....
        /*0240*/ 	.word	0x00000720
        /*0244*/ 	.word	0x000000ff
        /*0248*/ 	.word	0x000000b8
        /*024c*/ 	.short	0x0100
        /*024e*/ 	.byte	0x05
	.zero		1


	//   ....[22]....
        /*0250*/ 	.word	0x00000730
        /*0254*/ 	.word	0x000000ff
        /*0258*/ 	.word	0x00000058
        /*025c*/ 	.short	0x0100
        /*025e*/ 	.byte	0x05
	.zero		1


	//   ....[23]....
        /*0260*/ 	.word	0x00000740
        /*0264*/ 	.word	0x000000ff
        /*0268*/ 	.word	0x000000c0
        /*026c*/ 	.short	0x0100
        /*026e*/ 	.byte	0x05
	.zero		1


	//   ....[24]....
        /*0270*/ 	.word	0x00000750
        /*0274*/ 	.word	0x000000ff
        /*0278*/ 	.word	0x00000060
        /*027c*/ 	.short	0x0100
        /*027e*/ 	.byte	0x05
	.zero		1


	//   ....[25]....
        /*0280*/ 	.word	0x00000760
        /*0284*/ 	.word	0x000000ff
        /*0288*/ 	.word	0x000000c8
        /*028c*/ 	.short	0x0100
        /*028e*/ 	.byte	0x05
	.zero		1


	//   ....[26]....
        /*0290*/ 	.word	0x000008a0
        /*0294*/ 	.word	0x000000ff
        /*0298*/ 	.word	0x000000d0
        /*029c*/ 	.short	0x0100
        /*029e*/ 	.byte	0x07
	.zero		1


	//   ....[27]....
        /*02a0*/ 	.word	0x000008b0
        /*02a4*/ 	.word	0x000000ff
        /*02a8*/ 	.word	0x000000e8
        /*02ac*/ 	.short	0x0100
        /*02ae*/ 	.byte	0x07
	.zero		1


	//   ....[28]....
        /*02b0*/ 	.word	0x000008c0
        /*02b4*/ 	.word	0x000000ff
        /*02b8*/ 	.word	0x000000d8
        /*02bc*/ 	.short	0x0100
        /*02be*/ 	.byte	0x07
	.zero		1


	//   ....[29]....
        /*02c0*/ 	.word	0x000008d0
        /*02c4*/ 	.word	0x000000ff
        /*02c8*/ 	.word	0x000000f0
        /*02cc*/ 	.short	0x0100
        /*02ce*/ 	.byte	0x07
	.zero		1


	//   ....[30]....
        /*02d0*/ 	.word	0x000008e0
        /*02d4*/ 	.word	0x000000ff
        /*02d8*/ 	.word	0x000000e0
        /*02dc*/ 	.short	0x0100
        /*02de*/ 	.byte	0x07
	.zero		1


	//   ....[31]....
        /*02e0*/ 	.word	0x000008f0
        /*02e4*/ 	.word	0x000000ff
        /*02e8*/ 	.word	0x000000f8
        /*02ec*/ 	.short	0x0100
        /*02ee*/ 	.byte	0x07
	.zero		1


	//   ....[32]....
        /*02f0*/ 	.word	0x000009e0
        /*02f4*/ 	.word	0x000000ff
        /*02f8*/ 	.word	0x00000100
        /*02fc*/ 	.short	0x0100
        /*02fe*/ 	.byte	0x05
	.zero		1


	//   ....[33]....
        /*0300*/ 	.word	0x000009f0
        /*0304*/ 	.word	0x000000ff
        /*0308*/ 	.word	0x00000108
        /*030c*/ 	.short	0x0100
        /*030e*/ 	.byte	0x05
	.zero		1


	//   ....[34]....
        /*0310*/ 	.word	0x00000b30
        /*0314*/ 	.word	0x000000ff
        /*0318*/ 	.word	0x00000110
        /*031c*/ 	.short	0x0100
        /*031e*/ 	.byte	0x05
	.zero		1


	//   ....[35]....
        /*0320*/ 	.word	0x00000b40
        /*0324*/ 	.word	0x000000ff
        /*0328*/ 	.word	0x00000120
        /*032c*/ 	.short	0x0100
        /*032e*/ 	.byte	0x05
	.zero		1


	//   ....[36]....
        /*0330*/ 	.word	0x00000b50
        /*0334*/ 	.word	0x000000ff
        /*0338*/ 	.word	0x00000118
        /*033c*/ 	.short	0x0100
        /*033e*/ 	.byte	0x05
	.zero		1


	//   ....[37]....
        /*0340*/ 	.word	0x00000b60
        /*0344*/ 	.word	0x000000ff
        /*0348*/ 	.word	0x00000128
        /*034c*/ 	.short	0x0100
        /*034e*/ 	.byte	0x05
	.zero		1


	//   ....[38]....
        /*0350*/ 	.word	0x00000c90
        /*0354*/ 	.word	0x000000ff
        /*0358*/ 	.word	0x00000130
        /*035c*/ 	.short	0x0100
        /*035e*/ 	.byte	0x07
	.zero		1


	//   ....[39]....
        /*0360*/ 	.word	0x00000ca0
        /*0364*/ 	.word	0x000000ff
        /*0368*/ 	.word	0x00000150
        /*036c*/ 	.short	0x0100
        /*036e*/ 	.byte	0x07
	.zero		1


	//   ....[40]....
        /*0370*/ 	.word	0x00000cb0
        /*0374*/ 	.word	0x000000ff
        /*0378*/ 	.word	0x00000138
        /*037c*/ 	.short	0x0100
        /*037e*/ 	.byte	0x07
	.zero		1


	//   ....[41]....
        /*0380*/ 	.word	0x00000cc0
        /*0384*/ 	.word	0x000000ff
        /*0388*/ 	.word	0x00000158
        /*038c*/ 	.short	0x0100
        /*038e*/ 	.byte	0x07
	.zero		1


	//   ....[42]....
        /*0390*/ 	.word	0x00000cd0
        /*0394*/ 	.word	0x000000ff
        /*0398*/ 	.word	0x00000140
        /*039c*/ 	.short	0x0100
        /*039e*/ 	.byte	0x07
	.zero		1


	//   ....[43]....
        /*03a0*/ 	.word	0x00000ce0
        /*03a4*/ 	.word	0x000000ff
        /*03a8*/ 	.word	0x00000160
        /*03ac*/ 	.short	0x0100
        /*03ae*/ 	.byte	0x07
	.zero		1


	//   ....[44]....
        /*03b0*/ 	.word	0x00000cf0
        /*03b4*/ 	.word	0x000000ff
        /*03b8*/ 	.word	0x00000148
        /*03bc*/ 	.short	0x0100
        /*03be*/ 	.byte	0x07
	.zero		1


	//   ....[45]....
        /*03c0*/ 	.word	0x00000d00
        /*03c4*/ 	.word	0x000000ff
        /*03c8*/ 	.word	0x00000168
        /*03cc*/ 	.short	0x0100
        /*03ce*/ 	.byte	0x07
	.zero		1


	//   ....[46]....
        /*03d0*/ 	.word	0x00000df0
        /*03d4*/ 	.word	0x000000ff
        /*03d8*/ 	.word	0x00000170
        /*03dc*/ 	.short	0x0100
        /*03de*/ 	.byte	0x05
	.zero		1


	//   ....[47]....
        /*03e0*/ 	.word	0x00000e00
        /*03e4*/ 	.word	0x000000ff
        /*03e8*/ 	.word	0x00000180
        /*03ec*/ 	.short	0x0100
        /*03ee*/ 	.byte	0x05
	.zero		1


	//   ....[48]....
        /*03f0*/ 	.word	0x00000e10
        /*03f4*/ 	.word	0x000000ff
        /*03f8*/ 	.word	0x00000178
        /*03fc*/ 	.short	0x0100
        /*03fe*/ 	.byte	0x05
	.zero		1


	//   ....[49]....
        /*0400*/ 	.word	0x00000e20
        /*0404*/ 	.word	0x000000ff
        /*0408*/ 	.word	0x00000188
        /*040c*/ 	.short	0x0100
        /*040e*/ 	.byte	0x05
	.zero		1


	//   ....[50]....
        /*0410*/ 	.word	0x000016f0
        /*0414*/ 	.word	0x00000002
        /*0418*/ 	.word	0x00000180
        /*041c*/ 	.short	0x010a
        /*041e*/ 	.byte	0xff
	.zero		1


	//   ....[51]....
        /*0420*/ 	.word	0x00001720
        /*0424*/ 	.word	0x00000002
        /*0428*/ 	.word	0x00000170
        /*042c*/ 	.short	0x0101
        /*042e*/ 	.byte	0xff
	.zero		1


	//   ....[52]....
        /*0430*/ 	.word	0x000017f0
        /*0434*/ 	.word	0x000000ff
        /*0438*/ 	.word	0x00000068
        /*043c*/ 	.short	0x010a
        /*043e*/ 	.byte	0x08
	.zero		1


	//   ....[53]....
        /*0440*/ 	.word	0x00001890
        /*0444*/ 	.word	0x000000ff
        /*0448*/ 	.word	0x00000068
        /*044c*/ 	.short	0x010a
        /*044e*/ 	.byte	0x21
	.zero		1


	//   ....[54]....
        /*0450*/ 	.word	0x000019f0
        /*0454*/ 	.word	0x000000ff
        /*0458*/ 	.word	0x00000068
        /*045c*/ 	.short	0x010a
        /*045e*/ 	.byte	0x08
	.zero		1


	//   ....[55]....
        /*0460*/ 	.word	0x00001ae0
        /*0464*/ 	.word	0x000000ff
        /*0468*/ 	.word	0x00000108
        /*046c*/ 	.short	0x0101
        /*046e*/ 	.byte	0x04
	.zero		1


	//   ....[56]....
        /*0470*/ 	.word	0x00001b00
        /*0474*/ 	.word	0x000000ff
        /*0478*/ 	.word	0x00000068
        /*047c*/ 	.short	0x010a
        /*047e*/ 	.byte	0x08
	.zero		1


	//   ....[57]....
        /*0480*/ 	.word	0x00001b80
        /*0484*/ 	.word	0x000000ff
        /*0488*/ 	.word	0x00000068
        /*048c*/ 	.short	0x010a
        /*048e*/ 	.byte	0x11
	.zero		1


	//   ....[58]....
        /*0490*/ 	.word	0x00001ce0
        /*0494*/ 	.word	0x000000ff
        /*0498*/ 	.word	0x00000068
        /*049c*/ 	.short	0x010a
        /*049e*/ 	.byte	0x08
	.zero		1


	//   ....[59]....
        /*04a0*/ 	.word	0x00001e00
        /*04a4*/ 	.word	0x00000002
        /*04a8*/ 	.word	0x00000110
        /*04ac*/ 	.short	0x010a
        /*04ae*/ 	.byte	0xff
	.zero		1


	//   ....[60]....
        /*04b0*/ 	.word	0x00001ec0
        /*04b4*/ 	.word	0x00000002
        /*04b8*/ 	.word	0x00000000
        /*04bc*/ 	.short	0x0101
        /*04be*/ 	.byte	0xff
	.zero		1


	//   ....[61]....
        /*04c0*/ 	.word	0x00002420
        /*04c4*/ 	.word	0x000000ff
        /*04c8*/ 	.word	0x00000000
        /*04cc*/ 	.short	0x010a
        /*04ce*/ 	.byte	0x05
	.zero		1


	//   ....[62]....
        /*04d0*/ 	.word	0x000024b0
        /*04d4*/ 	.word	0x000000ff
        /*04d8*/ 	.word	0x00000000
        /*04dc*/ 	.short	0x010a
        /*04de*/ 	.byte	0x05
	.zero		1


	//   ....[63]....
        /*04e0*/ 	.word	0x00002540
        /*04e4*/ 	.word	0x000000ff
        /*04e8*/ 	.word	0x00000000
        /*04ec*/ 	.short	0x010a
        /*04ee*/ 	.byte	0x05
	.zero		1


	//   ....[64]....
        /*04f0*/ 	.word	0x000025d0
        /*04f4*/ 	.word	0x000000ff
        /*04f8*/ 	.word	0x00000000
        /*04fc*/ 	.short	0x010a
        /*04fe*/ 	.byte	0x05
	.zero		1


	//   ....[65]....
        /*0500*/ 	.word	0x00002660
        /*0504*/ 	.word	0x000000ff
        /*0508*/ 	.word	0x00000000
        /*050c*/ 	.short	0x010a
        /*050e*/ 	.byte	0x05
	.zero		1


	//   ....[66]....
        /*0510*/ 	.word	0x000026f0
        /*0514*/ 	.word	0x000000ff
        /*0518*/ 	.word	0x00000000
        /*051c*/ 	.short	0x010a
        /*051e*/ 	.byte	0x05
	.zero		1


	//   ....[67]....
        /*0520*/ 	.word	0x00002780
        /*0524*/ 	.word	0x000000ff
        /*0528*/ 	.word	0x00000000
        /*052c*/ 	.short	0x010a
        /*052e*/ 	.byte	0x05
	.zero		1


	//   ....[68]....
        /*0530*/ 	.word	0x00002810
        /*0534*/ 	.word	0x000000ff
        /*0538*/ 	.word	0x00000000
        /*053c*/ 	.short	0x010a
        /*053e*/ 	.byte	0x05
	.zero		1


	//   ....[69]....
        /*0540*/ 	.word	0x000028a0
        /*0544*/ 	.word	0x000000ff
        /*0548*/ 	.word	0x00000000
        /*054c*/ 	.short	0x010a
        /*054e*/ 	.byte	0x05
	.zero		1


	//   ....[70]....
        /*0550*/ 	.word	0x00002930
        /*0554*/ 	.word	0x000000ff
        /*0558*/ 	.word	0x00000000
        /*055c*/ 	.short	0x010a
        /*055e*/ 	.byte	0x05
	.zero		1


	//   ....[71]....
        /*0560*/ 	.word	0x000029c0
        /*0564*/ 	.word	0x000000ff
        /*0568*/ 	.word	0x00000000
        /*056c*/ 	.short	0x010a
        /*056e*/ 	.byte	0x05
	.zero		1


	//   ....[72]....
        /*0570*/ 	.word	0x00002a50
        /*0574*/ 	.word	0x000000ff
        /*0578*/ 	.word	0x00000000
        /*057c*/ 	.short	0x010a
        /*057e*/ 	.byte	0x05
	.zero		1


	//   ....[73]....
        /*0580*/ 	.word	0x00002af0
        /*0584*/ 	.word	0x00000000
        /*0588*/ 	.word	0x00000000
        /*058c*/ 	.short	0x010a
        /*058e*/ 	.byte	0xff
	.zero		1


	//   ....[74]....
        /*0590*/ 	.word	0x00002c10
        /*0594*/ 	.word	0x00000000
        /*0598*/ 	.word	0x00000170
        /*059c*/ 	.short	0x010a
        /*059e*/ 	.byte	0xff
	.zero		1


	//   ....[75]....
        /*05a0*/ 	.word	0x00002c80
        /*05a4*/ 	.word	0x00000000
        /*05a8*/ 	.word	0x00000000
        /*05ac*/ 	.short	0x0101
        /*05ae*/ 	.byte	0xff
	.zero		1


	//   ....[76]....
        /*05b0*/ 	.word	0x00002ca0
        /*05b4*/ 	.word	0x000000ff
        /*05b8*/ 	.word	0x00000120
        /*05bc*/ 	.short	0x010a
        /*05be*/ 	.byte	0x05
	.zero		1


	//   ....[77]....
        /*05c0*/ 	.word	0x00002dc0
        /*05c4*/ 	.word	0x00000000
        /*05c8*/ 	.word	0x00000110
        /*05cc*/ 	.short	0x010a
        /*05ce*/ 	.byte	0xff
	.zero		1


	//   ....[78]....
        /*05d0*/ 	.word	0x00002ec0
        /*05d4*/ 	.word	0x00000000
        /*05d8*/ 	.word	0x00000000
        /*05dc*/ 	.short	0x0101
        /*05de*/ 	.byte	0xff
	.zero		1


	//   ....[79]....
        /*05e0*/ 	.word	0x00002f50
        /*05e4*/ 	.word	0x000000ff
        /*05e8*/ 	.word	0x00000120
        /*05ec*/ 	.short	0x0106
        /*05ee*/ 	.byte	0x05
	.zero		1


	//   ....[80]....
        /*05f0*/ 	.word	0x00002f70
        /*05f4*/ 	.word	0x000000ff
        /*05f8*/ 	.word	0x00000120
        /*05fc*/ 	.short	0x010a
        /*05fe*/ 	.byte	0x05
	.zero		1


	//   ....[81]....
        /*0600*/ 	.word	0x00003000
        /*0604*/ 	.word	0x000000ff
        /*0608*/ 	.word	0x00000120
        /*060c*/ 	.short	0x0106
        /*060e*/ 	.byte	0x04
	.zero		1


	//   ....[82]....
        /*0610*/ 	.word	0x00003040
        /*0614*/ 	.word	0x00000000
        /*0618*/ 	.word	0x00000120
        /*061c*/ 	.short	0x010a
        /*061e*/ 	.byte	0xff
	.zero		1


	//   ....[83]....
        /*0620*/ 	.word	0x00003560
        /*0624*/ 	.word	0x00000000
        /*0628*/ 	.word	0x00000110
        /*062c*/ 	.short	0x010a
        /*062e*/ 	.byte	0xff
	.zero		1


	//   ....[84]....
        /*0630*/ 	.word	0x00003660
        /*0634*/ 	.word	0x00000003
        /*0638*/ 	.word	0x00000000
        /*063c*/ 	.short	0x0101
        /*063e*/ 	.byte	0xff
	.zero		1


	//   ....[85]....
        /*0640*/ 	.word	0x00003670
        /*0644*/ 	.word	0x000000ff
        /*0648*/ 	.word	0x00000000
        /*064c*/ 	.short	0x010a
        /*064e*/ 	.byte	0x06
	.zero		1


	//   ....[86]....
        /*0650*/ 	.word	0x000036f0
        /*0654*/ 	.word	0x000000ff
        /*0658*/ 	.word	0x00000150
        /*065c*/ 	.short	0x010a
        /*065e*/ 	.byte	0x07
	.zero		1


	//   ....[87]....
        /*0660*/ 	.word	0x000037d0
        /*0664*/ 	.word	0x000000ff
        /*0668*/ 	.word	0x00000000
        /*066c*/ 	.short	0x010a
        /*066e*/ 	.byte	0x06
	.zero		1


	//   ....[88]....
        /*0670*/ 	.word	0x00003900
        /*0674*/ 	.word	0x000000ff
        /*0678*/ 	.word	0x00000000
        /*067c*/ 	.short	0x010a
        /*067e*/ 	.byte	0x1a
	.zero		1


	//   ....[89]....
        /*0680*/ 	.word	0x00003ba0
        /*0684*/ 	.word	0x000000ff
        /*0688*/ 	.word	0x00000000
        /*068c*/ 	.short	0x010a
        /*068e*/ 	.byte	0x06
	.zero		1


	//   ....[90]....
        /*0690*/ 	.word	0x00003c30
        /*0694*/ 	.word	0x000000ff
        /*0698*/ 	.word	0x00000000
        /*069c*/ 	.short	0x010a
        /*069e*/ 	.byte	0x06
	.zero		1


	//   ....[91]....
        /*06a0*/ 	.word	0x00003cc0
        /*06a4*/ 	.word	0x000000ff
        /*06a8*/ 	.word	0x00000000
        /*06ac*/ 	.short	0x010a
        /*06ae*/ 	.byte	0x06
	.zero		1


	//   ....[92]....
        /*06b0*/ 	.word	0x00003d50
        /*06b4*/ 	.word	0x000000ff
        /*06b8*/ 	.word	0x00000000
        /*06bc*/ 	.short	0x010a
        /*06be*/ 	.byte	0x07
	.zero		1


	//   ....[93]....
        /*06c0*/ 	.word	0x00004180
        /*06c4*/ 	.word	0x00000000
        /*06c8*/ 	.word	0x00000110
        /*06cc*/ 	.short	0x010a
        /*06ce*/ 	.byte	0xff
	.zero		1


	//   ....[94]....
        /*06d0*/ 	.word	0x00004240
        /*06d4*/ 	.word	0x00000000
        /*06d8*/ 	.word	0x00000000
        /*06dc*/ 	.short	0x0101
        /*06de*/ 	.byte	0xff
	.zero		1


	//   ....[95]....
        /*06e0*/ 	.word	0x00004560
        /*06e4*/ 	.word	0x000000ff
        /*06e8*/ 	.word	0x00000108
        /*06ec*/ 	.short	0x010a
        /*06ee*/ 	.byte	0x07
	.zero		1


	//   ....[96]....
        /*06f0*/ 	.word	0x00004780
        /*06f4*/ 	.word	0x000000ff
        /*06f8*/ 	.word	0x000000e8
        /*06fc*/ 	.short	0x010a
        /*06fe*/ 	.byte	0x0f
	.zero		1


	//   ....[97]....
        /*0700*/ 	.word	0x00004980
        /*0704*/ 	.word	0x000000ff
        /*0708*/ 	.word	0x000000d0
        /*070c*/ 	.short	0x010b
        /*070e*/ 	.byte	0x0f
	.zero		1


	//   ....[98]....
        /*0710*/ 	.word	0x000049d0
        /*0714*/ 	.word	0x000000ff
        /*0718*/ 	.word	0x00000000
        /*071c*/ 	.short	0x0101
        /*071e*/ 	.byte	0x10
	.zero		1


	//   ....[99]....
        /*0720*/ 	.word	0x00004a10
        /*0724*/ 	.word	0x000000ff
        /*0728*/ 	.word	0x000000e8
        /*072c*/ 	.short	0x010a
        /*072e*/ 	.byte	0x0d
	.zero		1


	//   ....[100]....
        /*0730*/ 	.word	0x00004c50
        /*0734*/ 	.word	0x000000ff
        /*0738*/ 	.word	0x000000d0
        /*073c*/ 	.short	0x010b
        /*073e*/ 	.byte	0x0d
	.zero		1


	//   ....[101]....
        /*0740*/ 	.word	0x00004cc0
        /*0744*/ 	.word	0x000000ff
        /*0748*/ 	.word	0x00000000
        /*074c*/ 	.short	0x0101
        /*074e*/ 	.byte	0x0f
	.zero		1


	//   ....[102]....
        /*0750*/ 	.word	0x00004d10
        /*0754*/ 	.word	0x000000ff
        /*0758*/ 	.word	0x00000000
        /*075c*/ 	.short	0x010a
        /*075e*/ 	.byte	0x04
	.zero		1


	//   ....[103]....
        /*0760*/ 	.word	0x00004da0
        /*0764*/ 	.word	0x000000ff
        /*0768*/ 	.word	0x00000000
        /*076c*/ 	.short	0x010a
        /*076e*/ 	.byte	0x04
	.zero		1


	//   ....[104]....
        /*0770*/ 	.word	0x00004e40
        /*0774*/ 	.word	0x00000000
        /*0778*/ 	.word	0x00000000
        /*077c*/ 	.short	0x010a
        /*077e*/ 	.byte	0xff
	.zero		1


	//   ....[105]....
        /*0780*/ 	.word	0x000051b0
        /*0784*/ 	.word	0x00000000
        /*0788*/ 	.word	0x00000110
        /*078c*/ 	.short	0x010a
        /*078e*/ 	.byte	0xff
	.zero		1


	//   ....[106]....
        /*0790*/ 	.word	0x000052c0
        /*0794*/ 	.word	0x00000000
        /*0798*/ 	.word	0x00000000
        /*079c*/ 	.short	0x0101
        /*079e*/ 	.byte	0xff
	.zero		1


	//   ....[107]....
        /*07a0*/ 	.word	0x00005cd0
        /*07a4*/ 	.word	0x00000002
        /*07a8*/ 	.word	0x000000d0
        /*07ac*/ 	.short	0x010a
        /*07ae*/ 	.byte	0xff
	.zero		1


	//   ....[108]....
        /*07b0*/ 	.word	0x00005d10
        /*07b4*/ 	.word	0x0000002c
        /*07b8*/ 	.word	0x00000130
        /*07bc*/ 	.short	0x010a
        /*07be*/ 	.byte	0xff
	.zero		1


	//   ....[109]....
        /*07c0*/ 	.word	0x00005e00
        /*07c4*/ 	.word	0x00000002
        /*07c8*/ 	.word	0x000000d0
        /*07cc*/ 	.short	0x010a
        /*07ce*/ 	.byte	0xff
	.zero		1


	//   ....[110]....
        /*07d0*/ 	.word	0x00005f90
        /*07d4*/ 	.word	0x0000002c
        /*07d8*/ 	.word	0x00000130
        /*07dc*/ 	.short	0x010a
        /*07de*/ 	.byte	0xff
	.zero		1


	//   ....[111]....
        /*07e0*/ 	.word	0x00006750
        /*07e4*/ 	.word	0x00000000
        /*07e8*/ 	.word	0x00000000
        /*07ec*/ 	.short	0x0101
        /*07ee*/ 	.byte	0xff
	.zero		1


	//   ....[112]....
        /*07f0*/ 	.word	0x00006760
        /*07f4*/ 	.word	0x00000002
        /*07f8*/ 	.word	0x000000d0
        /*07fc*/ 	.short	0x010a
        /*07fe*/ 	.byte	0xff
	.zero		1


	//   ....[113]....
        /*0800*/ 	.word	0x00006820
        /*0804*/ 	.word	0x00000002
        /*0808*/ 	.word	0x000000d0
        /*080c*/ 	.short	0x010a
        /*080e*/ 	.byte	0xff
	.zero		1


	//   ....[114]....
        /*0810*/ 	.word	0x00006b50
        /*0814*/ 	.word	0x000000ff
        /*0818*/ 	.word	0x00000000
        /*081c*/ 	.short	0x0101
        /*081e*/ 	.byte	0x05
	.zero		1


	//   ....[115]....
        /*0820*/ 	.word	0x00007110
        /*0824*/ 	.word	0x00000000
        /*0828*/ 	.word	0x00000000
        /*082c*/ 	.short	0x0101
        /*082e*/ 	.byte	0xff
	.zero		1


	//   ....[116]....
        /*0830*/ 	.word	0x00007380
        /*0834*/ 	.word	0x000000ff
        /*0838*/ 	.word	0x00000000
        /*083c*/ 	.short	0x0101
        /*083e*/ 	.byte	0x04
	.zero		1


	//   ....[117]....
        /*0840*/ 	.word	0x000073a0
        /*0844*/ 	.word	0x00000002
        /*0848*/ 	.word	0x00000180
        /*084c*/ 	.short	0x010a
        /*084e*/ 	.byte	0xff
	.zero		1


	//   ....[118]....
        /*0850*/ 	.word	0x00007400
        /*0854*/ 	.word	0x00000002
        /*0858*/ 	.word	0x00000068
        /*085c*/ 	.short	0x010a
        /*085e*/ 	.byte	0xff
	.zero		1


	//   ....[119]....
        /*0860*/ 	.word	0x00007460
        /*0864*/ 	.word	0x00000002
        /*0868*/ 	.word	0x00000068
        /*086c*/ 	.short	0x010a
        /*086e*/ 	.byte	0xff
	.zero		1


	//   ....[120]....
        /*0870*/ 	.word	0x000074b0
        /*0874*/ 	.word	0x00000002
        /*0878*/ 	.word	0x00000110
        /*087c*/ 	.short	0x010a
        /*087e*/ 	.byte	0xff
	.zero		1


	//   ....[121]....
        /*0880*/ 	.word	0x00007510
        /*0884*/ 	.word	0x00000000
        /*0888*/ 	.word	0x00000000
        /*088c*/ 	.short	0x010a
        /*088e*/ 	.byte	0xff
	.zero		1


	//   ....[122]....
        /*0890*/ 	.word	0x00007570
        /*0894*/ 	.word	0x00000000
        /*0898*/ 	.word	0x00000000
        /*089c*/ 	.short	0x010a
        /*089e*/ 	.byte	0xff
	.zero		1


	//   ....[123]....
        /*08a0*/ 	.word	0x000075d0
        /*08a4*/ 	.word	0x00000000
        /*08a8*/ 	.word	0x00000000
        /*08ac*/ 	.short	0x010a
        /*08ae*/ 	.byte	0xff
	.zero		1


	//   ....[124]....
        /*08b0*/ 	.word	0x00007630
        /*08b4*/ 	.word	0x00000000
        /*08b8*/ 	.word	0x00000000
        /*08bc*/ 	.short	0x010a
        /*08be*/ 	.byte	0xff
	.zero		1


	//   ....[125]....
        /*08c0*/ 	.word	0x00007690
        /*08c4*/ 	.word	0x00000000
        /*08c8*/ 	.word	0x00000000
        /*08cc*/ 	.short	0x010a
        /*08ce*/ 	.byte	0xff
	.zero		1


	//   ....[126]....
        /*08d0*/ 	.word	0x000076f0
        /*08d4*/ 	.word	0x00000000
        /*08d8*/ 	.word	0x00000000
        /*08dc*/ 	.short	0x010a
        /*08de*/ 	.byte	0xff
	.zero		1


	//   ....[127]....
        /*08e0*/ 	.word	0x00007750
        /*08e4*/ 	.word	0x00000000
        /*08e8*/ 	.word	0x00000000
        /*08ec*/ 	.short	0x010a
        /*08ee*/ 	.byte	0xff
	.zero		1


	//   ....[128]....
        /*08f0*/ 	.word	0x000077b0
        /*08f4*/ 	.word	0x00000000
        /*08f8*/ 	.word	0x00000000
        /*08fc*/ 	.short	0x010a
        /*08fe*/ 	.byte	0xff
	.zero		1


	//   ....[129]....
        /*0900*/ 	.word	0x00007810
        /*0904*/ 	.word	0x00000000
        /*0908*/ 	.word	0x00000000
        /*090c*/ 	.short	0x010a
        /*090e*/ 	.byte	0xff
	.zero		1


	//   ....[130]....
        /*0910*/ 	.word	0x00007870
        /*0914*/ 	.word	0x00000000
        /*0918*/ 	.word	0x00000000
        /*091c*/ 	.short	0x010a
        /*091e*/ 	.byte	0xff
	.zero		1


	//   ....[131]....
        /*0920*/ 	.word	0x000078d0
        /*0924*/ 	.word	0x00000000
        /*0928*/ 	.word	0x00000000
        /*092c*/ 	.short	0x010a
        /*092e*/ 	.byte	0xff
	.zero		1


	//   ....[132]....
        /*0930*/ 	.word	0x00007930
        /*0934*/ 	.word	0x00000000
        /*0938*/ 	.word	0x00000000
        /*093c*/ 	.short	0x010a
        /*093e*/ 	.byte	0xff
	.zero		1


	//   ....[133]....
        /*0940*/ 	.word	0x00007980
        /*0944*/ 	.word	0x00000000
        /*0948*/ 	.word	0x00000170
        /*094c*/ 	.short	0x010a
        /*094e*/ 	.byte	0xff
	.zero		1


	//   ....[134]....
        /*0950*/ 	.word	0x000079e0
        /*0954*/ 	.word	0x00000000
        /*0958*/ 	.word	0x00000120
        /*095c*/ 	.short	0x010a
        /*095e*/ 	.byte	0xff
	.zero		1


	//   ....[135]....
        /*0960*/ 	.word	0x00007a30
        /*0964*/ 	.word	0x00000000
        /*0968*/ 	.word	0x00000110
        /*096c*/ 	.short	0x010a
        /*096e*/ 	.byte	0xff
	.zero		1


	//   ....[136]....
        /*0970*/ 	.word	0x00007a90
        /*0974*/ 	.word	0x00000000
        /*0978*/ 	.word	0x00000120
        /*097c*/ 	.short	0x010a
        /*097e*/ 	.byte	0xff
	.zero		1


	//   ....[137]....
        /*0980*/ 	.word	0x00007ae0
        /*0984*/ 	.word	0x00000000
        /*0988*/ 	.word	0x00000110
        /*098c*/ 	.short	0x010a
        /*098e*/ 	.byte	0xff
	.zero		1


	//   ....[138]....
        /*0990*/ 	.word	0x00007b40
        /*0994*/ 	.word	0x00000002
        /*0998*/ 	.word	0x00000150
        /*099c*/ 	.short	0x010a
        /*099e*/ 	.byte	0xff
	.zero		1


	//   ....[139]....
        /*09a0*/ 	.word	0x00007ba0
        /*09a4*/ 	.word	0x00000000
        /*09a8*/ 	.word	0x00000000
        /*09ac*/ 	.short	0x010a
        /*09ae*/ 	.byte	0xff
	.zero		1


	//   ....[140]....
        /*09b0*/ 	.word	0x00007c00
        /*09b4*/ 	.word	0x00000000
        /*09b8*/ 	.word	0x00000000
        /*09bc*/ 	.short	0x010a
        /*09be*/ 	.byte	0xff
	.zero		1


	//   ....[141]....
        /*09c0*/ 	.word	0x00007c60
        /*09c4*/ 	.word	0x00000000
        /*09c8*/ 	.word	0x00000000
        /*09cc*/ 	.short	0x010a
        /*09ce*/ 	.byte	0xff
	.zero		1


	//   ....[142]....
        /*09d0*/ 	.word	0x00007cc0
        /*09d4*/ 	.word	0x00000000
        /*09d8*/ 	.word	0x00000000
        /*09dc*/ 	.short	0x010a
        /*09de*/ 	.byte	0xff
	.zero		1


	//   ....[143]....
        /*09e0*/ 	.word	0x00007d20
        /*09e4*/ 	.word	0x00000000
        /*09e8*/ 	.word	0x00000000
        /*09ec*/ 	.short	0x010a
        /*09ee*/ 	.byte	0xff
	.zero		1


	//   ....[144]....
        /*09f0*/ 	.word	0x00007d70
        /*09f4*/ 	.word	0x00000000
        /*09f8*/ 	.word	0x00000110
        /*09fc*/ 	.short	0x010a
        /*09fe*/ 	.byte	0xff
	.zero		1


	//   ....[145]....
        /*0a00*/ 	.word	0x00007dd0
        /*0a04*/ 	.word	0x00000000
        /*0a08*/ 	.word	0x00000108
        /*0a0c*/ 	.short	0x010a
        /*0a0e*/ 	.byte	0xff
	.zero		1


	//   ....[146]....
        /*0a10*/ 	.word	0x00007e30
        /*0a14*/ 	.word	0x00000000
        /*0a18*/ 	.word	0x000000e8
        /*0a1c*/ 	.short	0x010a
        /*0a1e*/ 	.byte	0xff
	.zero		1


	//   ....[147]....
        /*0a20*/ 	.word	0x00007e90
        /*0a24*/ 	.word	0x00000000
        /*0a28*/ 	.word	0x000000e8
        /*0a2c*/ 	.short	0x010a
        /*0a2e*/ 	.byte	0xff
	.zero		1


	//   ....[148]....
        /*0a30*/ 	.word	0x00007ef0
        /*0a34*/ 	.word	0x00000000
        /*0a38*/ 	.word	0x00000000
        /*0a3c*/ 	.short	0x010a
        /*0a3e*/ 	.byte	0xff
	.zero		1


	//   ....[149]....
        /*0a40*/ 	.word	0x00007f50
        /*0a44*/ 	.word	0x00000000
        /*0a48*/ 	.word	0x00000000
        /*0a4c*/ 	.short	0x010a
        /*0a4e*/ 	.byte	0xff
	.zero		1


	//   ....[150]....
        /*0a50*/ 	.word	0x00007fa0
        /*0a54*/ 	.word	0x00000000
        /*0a58*/ 	.word	0x00000110
        /*0a5c*/ 	.short	0x010a
        /*0a5e*/ 	.byte	0xff
	.zero		1


	//   ....[151]....
        /*0a60*/ 	.word	0x00007ff0
        /*0a64*/ 	.word	0x00000002
        /*0a68*/ 	.word	0x000000d0
        /*0a6c*/ 	.short	0x010a
        /*0a6e*/ 	.byte	0xff
	.zero		1


	//   ....[152]....
        /*0a70*/ 	.word	0x00008040
        /*0a74*/ 	.word	0x0000002c
        /*0a78*/ 	.word	0x00000130
        /*0a7c*/ 	.short	0x010a
        /*0a7e*/ 	.byte	0xff
	.zero		1


	//   ....[153]....
        /*0a80*/ 	.word	0x00008090
        /*0a84*/ 	.word	0x00000002
        /*0a88*/ 	.word	0x000000d0
        /*0a8c*/ 	.short	0x010a
        /*0a8e*/ 	.byte	0xff
	.zero		1


	//----- nvinfo : EIATTR_NUM_MBARRIERS
	.align		4
.L_47:
        /*0a90*/ 	.byte	0x03, 0x38
        /*0a92*/ 	.short	0x0032


	//----- nvinfo : EIATTR_EXIT_INSTR_OFFSETS
	.align		4
        /*0a94*/ 	.byte	0x04, 0x1c
        /*0a96*/ 	.short	(.L_49 - .L_48)


	//   ....[0]....
.L_48:
        /*0a98*/ 	.word	0x00002b20


	//   ....[1]....
        /*0a9c*/ 	.word	0x00003010


	//   ....[2]....
        /*0aa0*/ 	.word	0x00003070


	//   ....[3]....
        /*0aa4*/ 	.word	0x00003fb0


	//   ....[4]....
        /*0aa8*/ 	.word	0x00004e70


	//   ....[5]....
        /*0aac*/ 	.word	0x00004eb0


	//   ....[6]....
        /*0ab0*/ 	.word	0x00007270


	//   ....[7]....
        /*0ab4*/ 	.word	0x000072f0


	//   ....[8]....
        /*0ab8*/ 	.word	0x00007320


	//   ....[9]....
        /*0abc*/ 	.word	0x00007390


	//----- nvinfo : EIATTR_MAX_THREADS
	.align		4
.L_49:
        /*0ac0*/ 	.byte	0x04, 0x05
        /*0ac2*/ 	.short	(.L_51 - .L_50)
.L_50:
        /*0ac4*/ 	.word	0x00000100
        /*0ac8*/ 	.word	0x00000001
        /*0acc*/ 	.word	0x00000001


	//----- nvinfo : EIATTR_CRS_STACK_SIZE
	.align		4
.L_51:
        /*0ad0*/ 	.byte	0x04, 0x1e
        /*0ad2*/ 	.short	(.L_53 - .L_52)
.L_52:
        /*0ad4*/ 	.word	0x00000000


	//----- nvinfo : EIATTR_CBANK_PARAM_SIZE
	.align		4
.L_53:
        /*0ad8*/ 	.byte	0x03, 0x19
        /*0ada*/ 	.short	0x0800


	//----- nvinfo : EIATTR_PARAM_CBANK
	.align		4
        /*0adc*/ 	.byte	0x04, 0x0a
        /*0ade*/ 	.short	(.L_55 - .L_54)
	.align		4
.L_54:
        /*0ae0*/ 	.word	index@(.nv.constant0._ZN7cutlass13device_kernelINS_4gemm6kernel13GemmUniversalIN4cute5tupleIJiiiiEEENS1_10collective13CollectiveMmaINS1_35MainloopSm100TmaUmmaWarpSpecializedILi13ELi2ELi4ENS5_IJNS4_1CILi1EEESB_SB_EEEEENS5_IJNSA_ILi64EEESE_SE_EEENS_6half_tENS5_IJSB_llEEESG_SH_NS4_8TiledMMAINS4_8MMA_AtomIJNS4_20SM100_MMA_F16BF16_SSISG_SG_fLi64ELi64ELNS4_4UMMA5MajorE1ELSM_1ELNSL_7ScaleInE0ELSN_0EEEEEENS4_6LayoutISC_NS5_IJNSA_ILi0EEESR_SR_EEEEENS5_IJNS4_10UnderscoreESU_SU_EEEEENS4_13SM90_TMA_LOADENS4_14ComposedLayoutINS4_7SwizzleILi3ELi4ELi3EEENS4_18smem_ptr_flag_bitsILi16EEENSQ_INS5_IJSE_NSA_ILi8EEEEEENS5_IJSB_SE_EEEEEEEvNS4_8identityESX_S17_vS18_EENS_8epilogue10collective18CollectiveEpilogueINS1A_23Sm100TmaWarpSpecializedILi3ELi2ELi16ELb1ELb0EEEJSF_NS5_IJNSQ_ISE_SB_EENSQ_INSA_ILi32EEESB_EEEEESG_NS5_IJlSB_lEEESG_S1J_NS1A_6fusion15FusionCallbacksIS1E_NS1K_17LinearCombinationISG_fSG_fLNS_15FloatRoundStyleE2EEESF_S1I_JEEENS4_5SM1004TMEM4LOAD26SM100_TMEM_LOAD_16dp256b4xESX_NSY_INSZ_ILi2ELi4ELi3EEES12_NSQ_INS5_IJS13_S1G_EEENS5_IJS1G_SB_EEEEEEENS4_17SM75_U32x4_LDSM_NENS4_14SM90_TMA_STOREES1Y_NS4_17SM90_U32x4_STSM_NENS4_39AutoVectorizingCopyWithAssumedAlignmentILi128EEEEEEvvEEEEvNT_6ParamsE)
        /*0ae4*/ 	.short	0x0380
        /*0ae6*/ 	.short	0x0800


	//----- nvinfo : EIATTR_SW_WAR
	.align		4
.L_55:
        /*0ae8*/ 	.byte	0x04, 0x36
        /*0aea*/ 	.short	(.L_57 - .L_56)
.L_56:
        /*0aec*/ 	.word	0x00000008
.L_57:


//--------------------- .nv.callgraph             --------------------------
	.section	.nv.callgraph,"",@"SHT_CUDA_CALLGRAPH"
	.align	4
	.sectionentsize	8
	.align		4
        /*0000*/ 	.word	0x00000000
	.align		4
        /*0004*/ 	.word	0xffffffff
	.align		4
        /*0008*/ 	.word	index@(_ZN7cutlass13device_kernelINS_4gemm6kernel13GemmUniversalIN4cute5tupleIJiiiiEEENS1_10collective13CollectiveMmaINS1_35MainloopSm100TmaUmmaWarpSpecializedILi13ELi2ELi4ENS5_IJNS4_1CILi1EEESB_SB_EEEEENS5_IJNSA_ILi64EEESE_SE_EEENS_6half_tENS5_IJSB_llEEESG_SH_NS4_8TiledMMAINS4_8MMA_AtomIJNS4_20SM100_MMA_F16BF16_SSISG_SG_fLi64ELi64ELNS4_4UMMA5MajorE1ELSM_1ELNSL_7ScaleInE0ELSN_0EEEEEENS4_6LayoutISC_NS5_IJNSA_ILi0EEESR_SR_EEEEENS5_IJNS4_10UnderscoreESU_SU_EEEEENS4_13SM90_TMA_LOADENS4_14ComposedLayoutINS4_7SwizzleILi3ELi4ELi3EEENS4_18smem_ptr_flag_bitsILi16EEENSQ_INS5_IJSE_NSA_ILi8EEEEEENS5_IJSB_SE_EEEEEEEvNS4_8identityESX_S17_vS18_EENS_8epilogue10collective18CollectiveEpilogueINS1A_23Sm100TmaWarpSpecializedILi3ELi2ELi16ELb1ELb0EEEJSF_NS5_IJNSQ_ISE_SB_EENSQ_INSA_ILi32EEESB_EEEEESG_NS5_IJlSB_lEEESG_S1J_NS1A_6fusion15FusionCallbacksIS1E_NS1K_17LinearCombinationISG_fSG_fLNS_15FloatRoundStyleE2EEESF_S1I_JEEENS4_5SM1004TMEM4LOAD26SM100_TMEM_LOAD_16dp256b4xESX_NSY_INSZ_ILi2ELi4ELi3EEES12_NSQ_INS5_IJS13_S1G_EEENS5_IJS1G_SB_EEEEEEENS4_17SM75_U32x4_LDSM_NENS4_14SM90_TMA_STOREES1Y_NS4_17SM90_U32x4_STSM_NENS4_39AutoVectorizingCopyWithAssumedAlignmentILi128EEEEEEvvEEEEvNT_6ParamsE)
	.align		4
        /*000c*/ 	.word	index@(__assertfail)
	.align		4
        /*0010*/ 	.word	0x00000000
	.align		4
        /*0014*/ 	.word	0xfffffffe
	.align		4
        /*0018*/ 	.word	0x00000000
	.align		4
        /*001c*/ 	.word	0xfffffffd
	.align		4
        /*0020*/ 	.word	0x00000000
	.align		4
        /*0024*/ 	.word	0xfffffffc


//--------------------- .nv.constant4             --------------------------
	.section	.nv.constant4,"a",@progbits
	.align	8
	.align		8
.nv.constant4:
        /*0000*/ 	.dword	__assertfail
	.align		8
        /*0008*/ 	.dword	__unnamed_1
	.align		8
        /*0010*/ 	.dword	__unnamed_2
	.align		8
        /*0018*/ 	.dword	_ZN40_INTERNAL_8b6e3f91_4_k_cu_804bd396_318624cuda3std3__45__cpo5beginE
	.align		8
        /*0020*/ 	.dword	_ZN40_INTERNAL_8b6e3f91_4_k_cu_804bd396_318624cuda3std3__45__cpo3endE
	.align		8
        /*0028*/ 	.dword	_ZN40_INTERNAL_8b6e3f91_4_k_cu_804bd396_318624cuda3std3__45__cpo6cbeginE
	.align		8
        /*0030*/ 	.dword	_ZN40_INTERNAL_8b6e3f91_4_k_cu_804bd396_318624cuda3std3__45__cpo4cendE
	.align		8
        /*0038*/ 	.dword	_ZN40_INTERNAL_8b6e3f91_4_k_cu_804bd396_318624cuda3std3__442_GLOBAL__N__8b6e3f91_4_k_cu_804bd396_318626ignoreE
	.align		8
        /*0040*/ 	.dword	_ZN40_INTERNAL_8b6e3f91_4_k_cu_804bd396_318624cuda3std3__419piecewise_constructE
	.align		8
        /*0048*/ 	.dword	_ZN40_INTERNAL_8b6e3f91_4_k_cu_804bd396_318624cuda3std3__48in_placeE
	.align		8
        /*0050*/ 	.dword	_ZN40_INTERNAL_8b6e3f91_4_k_cu_804bd396_318624cuda3std6ranges3__45__cpo4swapE
	.align		8
        /*0058*/ 	.dword	_ZN40_INTERNAL_8b6e3f91_4_k_cu_804bd396_318624cuda3std6ranges3__45__cpo9iter_moveE
	.align		8
        /*0060*/ 	.dword	_ZN40_INTERNAL_8b6e3f91_4_k_cu_804bd396_318624cute7productE
	.align		8
        /*0068*/ 	.dword	_ZN40_INTERNAL_8b6e3f91_4_k_cu_804bd396_318624cute1_E
	.align		8
        /*0070*/ 	.dword	$str$25
	.align		8
        /*0078*/ 	.dword	$str$26
	.align		8
        /*0080*/ 	.dword	$str$27
	.align		8
        /*0088*/ 	.dword	$str$28


//--------------------- .text._ZN7cutlass13device_kernelINS_4gemm6kernel13GemmUniversalIN4cute5tupleIJiiiiEEENS1_10collective13CollectiveMmaINS1_35MainloopSm100TmaUmmaWarpSpecializedILi13ELi2ELi4ENS5_IJNS4_1CILi1EEESB_SB_EEEEENS5_IJNSA_ILi64EEESE_SE_EEENS_6half_tENS5_IJSB_llEEESG_SH_NS4_8TiledMMAINS4_8MMA_AtomIJNS4_20SM100_MMA_F16BF16_SSISG_SG_fLi64ELi64ELNS4_4UMMA5MajorE1ELSM_1ELNSL_7ScaleInE0ELSN_0EEEEEENS4_6LayoutISC_NS5_IJNSA_ILi0EEESR_SR_EEEEENS5_IJNS4_10UnderscoreESU_SU_EEEEENS4_13SM90_TMA_LOADENS4_14ComposedLayoutINS4_7SwizzleILi3ELi4ELi3EEENS4_18smem_ptr_flag_bitsILi16EEENSQ_INS5_IJSE_NSA_ILi8EEEEEENS5_IJSB_SE_EEEEEEEvNS4_8identityESX_S17_vS18_EENS_8epilogue10collective18CollectiveEpilogueINS1A_23Sm100TmaWarpSpecializedILi3ELi2ELi16ELb1ELb0EEEJSF_NS5_IJNSQ_ISE_SB_EENSQ_INSA_ILi32EEESB_EEEEESG_NS5_IJlSB_lEEESG_S1J_NS1A_6fusion15FusionCallbacksIS1E_NS1K_17LinearCombinationISG_fSG_fLNS_15FloatRoundStyleE2EEESF_S1I_JEEENS4_5SM1004TMEM4LOAD26SM100_TMEM_LOAD_16dp256b4xESX_NSY_INSZ_ILi2ELi4ELi3EEES12_NSQ_INS5_IJS13_S1G_EEENS5_IJS1G_SB_EEEEEEENS4_17SM75_U32x4_LDSM_NENS4_14SM90_TMA_STOREES1Y_NS4_17SM90_U32x4_STSM_NENS4_39AutoVectorizingCopyWithAssumedAlignmentILi128EEEEEEvvEEEEvNT_6ParamsE --------------------------
	.section	.text._ZN7cutlass13device_kernelINS_4gemm6kernel13GemmUniversalIN4cute5tupleIJiiiiEEENS1_10collective13CollectiveMmaINS1_35MainloopSm100TmaUmmaWarpSpecializedILi13ELi2ELi4ENS5_IJNS4_1CILi1EEESB_SB_EEEEENS5_IJNSA_ILi64EEESE_SE_EEENS_6half_tENS5_IJSB_llEEESG_SH_NS4_8TiledMMAINS4_8MMA_AtomIJNS4_20SM100_MMA_F16BF16_SSISG_SG_fLi64ELi64ELNS4_4UMMA5MajorE1ELSM_1ELNSL_7ScaleInE0ELSN_0EEEEEENS4_6LayoutISC_NS5_IJNSA_ILi0EEESR_SR_EEEEENS5_IJNS4_10UnderscoreESU_SU_EEEEENS4_13SM90_TMA_LOADENS4_14ComposedLayoutINS4_7SwizzleILi3ELi4ELi3EEENS4_18smem_ptr_flag_bitsILi16EEENSQ_INS5_IJSE_NSA_ILi8EEEEEENS5_IJSB_SE_EEEEEEEvNS4_8identityESX_S17_vS18_EENS_8epilogue10collective18CollectiveEpilogueINS1A_23Sm100TmaWarpSpecializedILi3ELi2ELi16ELb1ELb0EEEJSF_NS5_IJNSQ_ISE_SB_EENSQ_INSA_ILi32EEESB_EEEEESG_NS5_IJlSB_lEEESG_S1J_NS1A_6fusion15FusionCallbacksIS1E_NS1K_17LinearCombinationISG_fSG_fLNS_15FloatRoundStyleE2EEESF_S1I_JEEENS4_5SM1004TMEM4LOAD26SM100_TMEM_LOAD_16dp256b4xESX_NSY_INSZ_ILi2ELi4ELi3EEES12_NSQ_INS5_IJS13_S1G_EEENS5_IJS1G_SB_EEEEEEENS4_17SM75_U32x4_LDSM_NENS4_14SM90_TMA_STOREES1Y_NS4_17SM90_U32x4_STSM_NENS4_39AutoVectorizingCopyWithAssumedAlignmentILi128EEEEEEvvEEEEvNT_6ParamsE,"ax",@progbits
	.align	128
.text._ZN7cutlass13device_kernelINS_4gemm6kernel13GemmUniversalIN4cute5tupleIJiiiiEEENS1_10collective13CollectiveMmaINS1_35MainloopSm100TmaUmmaWarpSpecializedILi13ELi2ELi4ENS5_IJNS4_1CILi1EEESB_SB_EEEEENS5_IJNSA_ILi64EEESE_SE_EEENS_6half_tENS5_IJSB_llEEESG_SH_NS4_8TiledMMAINS4_8MMA_AtomIJNS4_20SM100_MMA_F16BF16_SSISG_SG_fLi64ELi64ELNS4_4UMMA5MajorE1ELSM_1ELNSL_7ScaleInE0ELSN_0EEEEEENS4_6LayoutISC_NS5_IJNSA_ILi0EEESR_SR_EEEEENS5_IJNS4_10UnderscoreESU_SU_EEEEENS4_13SM90_TMA_LOADENS4_14ComposedLayoutINS4_7SwizzleILi3ELi4ELi3EEENS4_18smem_ptr_flag_bitsILi16EEENSQ_INS5_IJSE_NSA_ILi8EEEEEENS5_IJSB_SE_EEEEEEEvNS4_8identityESX_S17_vS18_EENS_8epilogue10collective18CollectiveEpilogueINS1A_23Sm100TmaWarpSpecializedILi3ELi2ELi16ELb1ELb0EEEJSF_NS5_IJNSQ_ISE_SB_EENSQ_INSA_ILi32EEESB_EEEEESG_NS5_IJlSB_lEEESG_S1J_NS1A_6fusion15FusionCallbacksIS1E_NS1K_17LinearCombinationISG_fSG_fLNS_15FloatRoundStyleE2EEESF_S1I_JEEENS4_5SM1004TMEM4LOAD26SM100_TMEM_LOAD_16dp256b4xESX_NSY_INSZ_ILi2ELi4ELi3EEES12_NSQ_INS5_IJS13_S1G_EEENS5_IJS1G_SB_EEEEEEENS4_17SM75_U32x4_LDSM_NENS4_14SM90_TMA_STOREES1Y_NS4_17SM90_U32x4_STSM_NENS4_39AutoVectorizingCopyWithAssumedAlignmentILi128EEEEEEvvEEEEvNT_6ParamsE:
        .type           _ZN7cutlass13device_kernelINS_4gemm6kernel13GemmUniversalIN4cute5tupleIJiiiiEEENS1_10collective13CollectiveMmaINS1_35MainloopSm100TmaUmmaWarpSpecializedILi13ELi2ELi4ENS5_IJNS4_1CILi1EEESB_SB_EEEEENS5_IJNSA_ILi64EEESE_SE_EEENS_6half_tENS5_IJSB_llEEESG_SH_NS4_8TiledMMAINS4_8MMA_AtomIJNS4_20SM100_MMA_F16BF16_SSISG_SG_fLi64ELi64ELNS4_4UMMA5MajorE1ELSM_1ELNSL_7ScaleInE0ELSN_0EEEEEENS4_6LayoutISC_NS5_IJNSA_ILi0EEESR_SR_EEEEENS5_IJNS4_10UnderscoreESU_SU_EEEEENS4_13SM90_TMA_LOADENS4_14ComposedLayoutINS4_7SwizzleILi3ELi4ELi3EEENS4_18smem_ptr_flag_bitsILi16EEENSQ_INS5_IJSE_NSA_ILi8EEEEEENS5_IJSB_SE_EEEEEEEvNS4_8identityESX_S17_vS18_EENS_8epilogue10collective18CollectiveEpilogueINS1A_23Sm100TmaWarpSpecializedILi3ELi2ELi16ELb1ELb0EEEJSF_NS5_IJNSQ_ISE_SB_EENSQ_INSA_ILi32EEESB_EEEEESG_NS5_IJlSB_lEEESG_S1J_NS1A_6fusion15FusionCallbacksIS1E_NS1K_17LinearCombinationISG_fSG_fLNS_15FloatRoundStyleE2EEESF_S1I_JEEENS4_5SM1004TMEM4LOAD26SM100_TMEM_LOAD_16dp256b4xESX_NSY_INSZ_ILi2ELi4ELi3EEES12_NSQ_INS5_IJS13_S1G_EEENS5_IJS1G_SB_EEEEEEENS4_17SM75_U32x4_LDSM_NENS4_14SM90_TMA_STOREES1Y_NS4_17SM90_U32x4_STSM_NENS4_39AutoVectorizingCopyWithAssumedAlignmentILi128EEEEEEvvEEEEvNT_6ParamsE,@function
        .size           _ZN7cutlass13device_kernelINS_4gemm6kernel13GemmUniversalIN4cute5tupleIJiiiiEEENS1_10collective13CollectiveMmaINS1_35MainloopSm100TmaUmmaWarpSpecializedILi13ELi2ELi4ENS5_IJNS4_1CILi1EEESB_SB_EEEEENS5_IJNSA_ILi64EEESE_SE_EEENS_6half_tENS5_IJSB_llEEESG_SH_NS4_8TiledMMAINS4_8MMA_AtomIJNS4_20SM100_MMA_F16BF16_SSISG_SG_fLi64ELi64ELNS4_4UMMA5MajorE1ELSM_1ELNSL_7ScaleInE0ELSN_0EEEEEENS4_6LayoutISC_NS5_IJNSA_ILi0EEESR_SR_EEEEENS5_IJNS4_10UnderscoreESU_SU_EEEEENS4_13SM90_TMA_LOADENS4_14ComposedLayoutINS4_7SwizzleILi3ELi4ELi3EEENS4_18smem_ptr_flag_bitsILi16EEENSQ_INS5_IJSE_NSA_ILi8EEEEEENS5_IJSB_SE_EEEEEEEvNS4_8identityESX_S17_vS18_EENS_8epilogue10collective18CollectiveEpilogueINS1A_23Sm100TmaWarpSpecializedILi3ELi2ELi16ELb1ELb0EEEJSF_NS5_IJNSQ_ISE_SB_EENSQ_INSA_ILi32EEESB_EEEEESG_NS5_IJlSB_lEEESG_S1J_NS1A_6fusion15FusionCallbacksIS1E_NS1K_17LinearCombinationISG_fSG_fLNS_15FloatRoundStyleE2EEESF_S1I_JEEENS4_5SM1004TMEM4LOAD26SM100_TMEM_LOAD_16dp256b4xESX_NSY_INSZ_ILi2ELi4ELi3EEES12_NSQ_INS5_IJS13_S1G_EEENS5_IJS1G_SB_EEEEEEENS4_17SM75_U32x4_LDSM_NENS4_14SM90_TMA_STOREES1Y_NS4_17SM90_U32x4_STSM_NENS4_39AutoVectorizingCopyWithAssumedAlignmentILi128EEEEEEvvEEEEvNT_6ParamsE,(.L_x_182 - _ZN7cutlass13device_kernelINS_4gemm6kernel13GemmUniversalIN4cute5tupleIJiiiiEEENS1_10collective13CollectiveMmaINS1_35MainloopSm100TmaUmmaWarpSpecializedILi13ELi2ELi4ENS5_IJNS4_1CILi1EEESB_SB_EEEEENS5_IJNSA_ILi64EEESE_SE_EEENS_6half_tENS5_IJSB_llEEESG_SH_NS4_8TiledMMAINS4_8MMA_AtomIJNS4_20SM100_MMA_F16BF16_SSISG_SG_fLi64ELi64ELNS4_4UMMA5MajorE1ELSM_1ELNSL_7ScaleInE0ELSN_0EEEEEENS4_6LayoutISC_NS5_IJNSA_ILi0EEESR_SR_EEEEENS5_IJNS4_10UnderscoreESU_SU_EEEEENS4_13SM90_TMA_LOADENS4_14ComposedLayoutINS4_7SwizzleILi3ELi4ELi3EEENS4_18smem_ptr_flag_bitsILi16EEENSQ_INS5_IJSE_NSA_ILi8EEEEEENS5_IJSB_SE_EEEEEEEvNS4_8identityESX_S17_vS18_EENS_8epilogue10collective18CollectiveEpilogueINS1A_23Sm100TmaWarpSpecializedILi3ELi2ELi16ELb1ELb0EEEJSF_NS5_IJNSQ_ISE_SB_EENSQ_INSA_ILi32EEESB_EEEEESG_NS5_IJlSB_lEEESG_S1J_NS1A_6fusion15FusionCallbacksIS1E_NS1K_17LinearCombinationISG_fSG_fLNS_15FloatRoundStyleE2EEESF_S1I_JEEENS4_5SM1004TMEM4LOAD26SM100_TMEM_LOAD_16dp256b4xESX_NSY_INSZ_ILi2ELi4ELi3EEES12_NSQ_INS5_IJS13_S1G_EEENS5_IJS1G_SB_EEEEEEENS4_17SM75_U32x4_LDSM_NENS4_14SM90_TMA_STOREES1Y_NS4_17SM90_U32x4_STSM_NENS4_39AutoVectorizingCopyWithAssumedAlignmentILi128EEEEEEvvEEEEvNT_6ParamsE)
        .other          _ZN7cutlass13device_kernelINS_4gemm6kernel13GemmUniversalIN4cute5tupleIJiiiiEEENS1_10collective13CollectiveMmaINS1_35MainloopSm100TmaUmmaWarpSpecializedILi13ELi2ELi4ENS5_IJNS4_1CILi1EEESB_SB_EEEEENS5_IJNSA_ILi64EEESE_SE_EEENS_6half_tENS5_IJSB_llEEESG_SH_NS4_8TiledMMAINS4_8MMA_AtomIJNS4_20SM100_MMA_F16BF16_SSISG_SG_fLi64ELi64ELNS4_4UMMA5MajorE1ELSM_1ELNSL_7ScaleInE0ELSN_0EEEEEENS4_6LayoutISC_NS5_IJNSA_ILi0EEESR_SR_EEEEENS5_IJNS4_10UnderscoreESU_SU_EEEEENS4_13SM90_TMA_LOADENS4_14ComposedLayoutINS4_7SwizzleILi3ELi4ELi3EEENS4_18smem_ptr_flag_bitsILi16EEENSQ_INS5_IJSE_NSA_ILi8EEEEEENS5_IJSB_SE_EEEEEEEvNS4_8identityESX_S17_vS18_EENS_8epilogue10collective18CollectiveEpilogueINS1A_23Sm100TmaWarpSpecializedILi3ELi2ELi16ELb1ELb0EEEJSF_NS5_IJNSQ_ISE_SB_EENSQ_INSA_ILi32EEESB_EEEEESG_NS5_IJlSB_lEEESG_S1J_NS1A_6fusion15FusionCallbacksIS1E_NS1K_17LinearCombinationISG_fSG_fLNS_15FloatRoundStyleE2EEESF_S1I_JEEENS4_5SM1004TMEM4LOAD26SM100_TMEM_LOAD_16dp256b4xESX_NSY_INSZ_ILi2ELi4ELi3EEES12_NSQ_INS5_IJS13_S1G_EEENS5_IJS1G_SB_EEEEEEENS4_17SM75_U32x4_LDSM_NENS4_14SM90_TMA_STOREES1Y_NS4_17SM90_U32x4_STSM_NENS4_39AutoVectorizingCopyWithAssumedAlignmentILi128EEEEEEvvEEEEvNT_6ParamsE,@"STO_CUDA_ENTRY STV_DEFAULT"
_ZN7cutlass13device_kernelINS_4gemm6kernel13GemmUniversalIN4cute5tupleIJiiiiEEENS1_10collective13CollectiveMmaINS1_35MainloopSm100TmaUmmaWarpSpecializedILi13ELi2ELi4ENS5_IJNS4_1CILi1EEESB_SB_EEEEENS5_IJNSA_ILi64EEESE_SE_EEENS_6half_tENS5_IJSB_llEEESG_SH_NS4_8TiledMMAINS4_8MMA_AtomIJNS4_20SM100_MMA_F16BF16_SSISG_SG_fLi64ELi64ELNS4_4UMMA5MajorE1ELSM_1ELNSL_7ScaleInE0ELSN_0EEEEEENS4_6LayoutISC_NS5_IJNSA_ILi0EEESR_SR_EEEEENS5_IJNS4_10UnderscoreESU_SU_EEEEENS4_13SM90_TMA_LOADENS4_14ComposedLayoutINS4_7SwizzleILi3ELi4ELi3EEENS4_18smem_ptr_flag_bitsILi16EEENSQ_INS5_IJSE_NSA_ILi8EEEEEENS5_IJSB_SE_EEEEEEEvNS4_8identityESX_S17_vS18_EENS_8epilogue10collective18CollectiveEpilogueINS1A_23Sm100TmaWarpSpecializedILi3ELi2ELi16ELb1ELb0EEEJSF_NS5_IJNSQ_ISE_SB_EENSQ_INSA_ILi32EEESB_EEEEESG_NS5_IJlSB_lEEESG_S1J_NS1A_6fusion15FusionCallbacksIS1E_NS1K_17LinearCombinationISG_fSG_fLNS_15FloatRoundStyleE2EEESF_S1I_JEEENS4_5SM1004TMEM4LOAD26SM100_TMEM_LOAD_16dp256b4xESX_NSY_INSZ_ILi2ELi4ELi3EEES12_NSQ_INS5_IJS13_S1G_EEENS5_IJS1G_SB_EEEEEEENS4_17SM75_U32x4_LDSM_NENS4_14SM90_TMA_STOREES1Y_NS4_17SM90_U32x4_STSM_NENS4_39AutoVectorizingCopyWithAssumedAlignmentILi128EEEEEEvvEEEEvNT_6ParamsE:
[----:B------:R-:W1:Y:S01]  /*0000*/  LDC R1, c[0x0][0x37c] ;  /* 0x0000df00ff017b82 */ /* 0x000e620000000800 */
[----:B------:R-:W2:Y:S01]  /*0010*/  S2R R70, SR_TID.X ;  /* 0x0000000000467919 */ /* 0x000ea20000002100 */
[----:B------:R-:W3:Y:S01]  /*0020*/  LDCU.64 UR4, c[0x0][0x890] ;  /* 0x00011200ff0477ac */ /* 0x000ee20008000a00 */
[----:B------:R-:W-:Y:S02]  /*0030*/  PRMT R60, RZ, 0x7610, R60 ;  /* 0x00007610ff3c7816 */ /* 0x000fe4000000003c */
[----:B------:R-:W-:Y:S01]  /*0040*/  ELECT P5, URZ, PT ;  /* 0x0000000000ff782f */ /* 0x000fe200038a0000 */
[----:B------:R-:W4:Y:S01]  /*0050*/  LDCU.64 UR46, c[0x0][0x358] ;  /* 0x00006b00ff2e77ac */ /* 0x000f220008000a00 */
[----:B---3--:R-:W-:-:S04]  /*0060*/  UISETP.NE.U32.AND UP0, UPT, UR4, URZ, UPT ;  /* 0x000000ff0400728c */ /* 0x008fc8000bf05070 */
[----:B------:R-:W-:Y:S01]  /*0070*/  UISETP.NE.AND.EX UP0, UPT, UR5, URZ, UPT, UP0 ;  /* 0x000000ff0500728c */ /* 0x000fe2000bf05300 */
[----:B--2---:R-:W-:-:S05]  /*0080*/  SHF.R.U32.HI R65, RZ, 0x5, R70 ;  /* 0x00000005ff417819 */ /* 0x004fca0000011646 */
[----:B------:R-:W2:Y:S02]  /*0090*/  SHFL.IDX PT, R0, R65, RZ, 0x1f ;  /* 0x00001fff41007589 */ /* 0x000ea400000e0000 */
[----:B--2---:R-:W-:Y:S01]  /*00a0*/  R2UR UR8, R0 ;  /* 0x00000000000872ca */ /* 0x004fe200000e0000 */
[----:B-1--4-:R-:W-:-:S14]  /*00b0*/  BRA.U UP0, `(.L_x_0) ;  /* 0x00000001002c7547 */ /* 0x012fdc000b800000 */
[----:B------:R-:W1:Y:S02]  /*00c0*/  LDCU.64 UR6, c[0x0][0x888] ;  /* 0x00011100ff0677ac */ /* 0x000e640008000a00 */
[----:B-1----:R-:W-:-:S04]  /*00d0*/  UISETP.NE.U32.AND UP0, UPT, UR6, URZ, UPT ;  /* 0x000000ff0600728c */ /* 0x002fc8000bf05070 */
[----:B------:R-:W-:-:S09]  /*00e0*/  UISETP.NE.AND.EX UP0, UPT, UR7, URZ, UPT, UP0 ;  /* 0x000000ff0700728c */ /* 0x000fd2000bf05300 */
[----:B------:R-:W-:Y:S05]  /*00f0*/  BRA.U !UP0, `(.L_x_1) ;  /* 0x0000000108107547 */ /* 0x000fea000b800000 */
[----:B------:R-:W1:Y:S02]  /*0100*/  LDC.64 R2, c[0x0][0x888] ;  /* 0x00022200ff027b82 */ /* 0x000e640000000a00 */
[----:B-1----:R1:W5:Y:S01]  /*0110*/  LDG.E R35, desc[UR46][R2.64] ;  /* 0x0000002e02237981 */ /* 0x002362000c1e1900 */
[----:B------:R-:W-:Y:S01]  /*0120*/  HFMA2 R60, -RZ, RZ, 0, 5.9604644775390625e-08 ;  /* 0x00000001ff3c7431 */ /* 0x000fe200000001ff */
[----:B------:R-:W-:Y:S05]  /*0130*/  BRA `(.L_x_0) ;  /* 0x00000000000c7947 */ /* 0x000fea0003800000 */
.L_x_1:
[----:B------:R-:W1:Y:S01]  /*0140*/  LDCU UR6, c[0x0][0x880] ;  /* 0x00011000ff0677ac */ /* 0x000e620008000800 */
[----:B------:R-:W-:Y:S01]  /*0150*/  HFMA2 R60, -RZ, RZ, 0, 5.9604644775390625e-08 ;  /* 0x00000001ff3c7431 */ /* 0x000fe200000001ff */
[----:B-1----:R-:W-:-:S07]  /*0160*/  MOV R35, UR6 ;  /* 0x0000000600237c02 */ /* 0x002fce0008000f00 */
.L_x_0:
[----:B------:R-:W2:Y:S02]  /*0170*/  LDCU.64 UR6, c[0x0][0x8b0] ;  /* 0x00011600ff0677ac */ /* 0x000ea40008000a00 */
[----:B--2---:R-:W-:-:S04]  /*0180*/  UISETP.NE.U32.AND UP0, UPT, UR6, URZ, UPT ;  /* 0x000000ff0600728c */ /* 0x004fc8000bf05070 */
[----:B------:R-:W-:-:S09]  /*0190*/  UISETP.NE.AND.EX UP0, UPT, UR7, URZ, UPT, UP0 ;  /* 0x000000ff0700728c */ /* 0x000fd2000bf05300 */
[----:B------:R-:W-:Y:S05]  /*01a0*/  BRA.U UP0, `(.L_x_2) ;  /* 0x0000000100247547 */ /* 0x000fea000b800000 */
[----:B------:R-:W2:Y:S02]  /*01b0*/  LDCU.64 UR6, c[0x0][0x8a8] ;  /* 0x00011500ff0677ac */ /* 0x000ea40008000a00 */
[----:B--2---:R-:W-:-:S04]  /*01c0*/  UISETP.NE.U32.AND UP0, UPT, UR6, URZ, UPT ;  /* 0x000000ff0600728c */ /* 0x004fc8000bf05070 */
[----:B------:R-:W-:-:S09]  /*01d0*/  UISETP.NE.AND.EX UP0, UPT, UR7, URZ, UPT, UP0 ;  /* 0x000000ff0700728c */ /* 0x000fd2000bf05300 */
[----:B------:R-:W-:Y:S05]  /*01e0*/  BRA.U !UP0, `(.L_x_3) ;  /* 0x00000001080c7547 */ /* 0x000fea000b800000 */
[----:B-1----:R-:W1:Y:S02]  /*01f0*/  LDC.64 R2, c[0x0][0x8a8] ;  /* 0x00022a00ff027b82 */ /* 0x002e640000000a00 */
[----:B-1----:R2:W5:Y:S01]  /*0200*/  LDG.E R33, desc[UR46][R2.64] ;  /* 0x0000002e02217981 */ /* 0x002562000c1e1900 */
[----:B------:R-:W-:Y:S05]  /*0210*/  BRA `(.L_x_2) ;  /* 0x0000000000087947 */ /* 0x000fea0003800000 */
.L_x_3:
[----:B------:R-:W2:Y:S02]  /*0220*/  LDCU UR6, c[0x0][0x8a0] ;  /* 0x00011400ff0677ac */ /* 0x000ea40008000800 */
[----:B--2---:R-:W-:Y:S02]  /*0230*/  MOV R33, UR6 ;  /* 0x0000000600217c02 */ /* 0x004fe40008000f00 */
.L_x_2:
[----:B------:R-:W-:Y:S01]  /*0240*/  IMAD.U32 R0, RZ, RZ, UR8 ;  /* 0x00000008ff007e24 */ /* 0x000fe2000f8e00ff */
[----:B------:R-:W-:Y:S04]  /*0250*/  BSSY.RECONVERGENT B0, `(.L_x_4) ;  /* 0x000000c000007945 */ /* 0x000fe80003800200 */
[C---:B------:R-:W-:Y:S02]  /*0260*/  ISETP.NE.OR P1, PT, R0.reuse, 0x1, !P5 ;  /* 0x000000010000780c */ /* 0x040fe40006f25670 */
[----:B------:R-:W-:-:S11]  /*0270*/  ISETP.NE.OR P0, PT, R0, 0x3, !P5 ;  /* 0x000000030000780c */ /* 0x000fd60006f05670 */
[----:B------:R-:W-:Y:S05]  /*0280*/  @P1 BRA `(.L_x_5) ;  /* 0x0000000000201947 */ /* 0x000fea0003800000 */
[----:B------:R-:W3:Y:S02]  /*0290*/  LDCU.64 UR6, c[0x0][0x348] ;  /* 0x00006900ff0677ac */ /* 0x000ee40008000a00 */
[----:B---3--:R-:W-:Y:S02]  /*02a0*/  UIADD3 UR10, UP1, UPT, UR6, 0x80, URZ ;  /* 0x00000080060a7890 */ /* 0x008fe4000ff3e0ff */
[----:B------:R-:W-:Y:S02]  /*02b0*/  UIADD3 UR6, UP0, UPT, UR6, 0x180, URZ ;  /* 0x0000018006067890 */ /* 0x000fe4000ff1e0ff */
[----:B------:R-:W-:Y:S02]  /*02c0*/  UIADD3.X UR11, UPT, UPT, URZ, UR7, URZ, UP1, !UPT ;  /* 0x00000007ff0b7290 */ /* 0x000fe40008ffe4ff */
[----:B------:R-:W-:-:S07]  /*02d0*/  UIADD3.X UR7, UPT, UPT, URZ, UR7, URZ, UP0, !UPT ;  /* 0x00000007ff077290 */ /* 0x000fce00087fe4ff */
[----:B------:R3:W-:Y:S02]  /*02e0*/  UTMACCTL.PF [UR10] ;  /* 0x000000000a0079b9 */ /* 0x0007e40008040000 */
[----:B------:R3:W-:Y:S02]  /*02f0*/  UTMACCTL.PF [UR6] ;  /* 0x00000000060079b9 */ /* 0x0007e40008040000 */
[----:B---3--:R-:W-:Y:S01]  /*0300*/  NOP ;  /* 0x0000000000007918 */ /* 0x008fe20000000000 */
.L_x_5:
[----:B------:R-:W-:Y:S05]  /*0310*/  BSYNC.RECONVERGENT B0 ;  /* 0x0000000000007941 */ /* 0x000fea0003800200 */
.L_x_4:
[----:B------:R-:W-:Y:S04]  /*0320*/  BSSY.RECONVERGENT B0, `(.L_x_6) ;  /* 0x000000a000007945 */ /* 0x000fe80003800200 */
        /* <DEDUP_REMOVED lines=9> */
.L_x_7:
[----:B------:R-:W-:Y:S05]  /*03c0*/  BSYNC.RECONVERGENT B0 ;  /* 0x0000000000007941 */ /* 0x000fea0003800200 */
.L_x_6:
[----:B------:R-:W3:Y:S01]  /*03d0*/  LDCU.64 UR6, c[0x0][0x888] ;  /* 0x00011100ff0677ac */ /* 0x000ee20008000a00 */
[----:B------:R-:W-:Y:S02]  /*03e0*/  UISETP.EQ.U32.AND UP1, UPT, UR4, URZ, UPT ;  /* 0x000000ff0400728c */ /* 0x000fe4000bf22070 */
[----:B------:R-:W-:Y:S02]  /*03f0*/  UPLOP3.LUT UP2, UPT, UPT, UPT, UPT, 0x80, 0x8 ;  /* 0x000000000008789c */ /* 0x000fe40003f4f070 */
[----:B---3--:R-:W-:-:S04]  /*0400*/  UISETP.NE.U32.AND UP0, UPT, UR6, URZ, UPT ;  /* 0x000000ff0600728c */ /* 0x008fc8000bf05070 */
[----:B------:R-:W-:-:S04]  /*0410*/  UISETP.NE.AND.EX UP0, UPT, UR7, URZ, UPT, UP0 ;  /* 0x000000ff0700728c */ /* 0x000fc8000bf05300 */
[----:B------:R-:W-:-:S04]  /*0420*/  UISETP.EQ.OR.EX UP3, UPT, UR5, URZ, !UP0, UP1 ;  /* 0x000000ff0500728c */ /* 0x000fc8000c762710 */
[----:B------:R-:W-:-:S05]  /*0430*/  UP2UR UR53, UPR, URZ, 0x8 ;  /* 0x00000008ff357883 */ /* 0x000fca0008000000 */
[----:B------:R-:W-:Y:S07]  /*0440*/  BRA.U !UP3, `(.L_x_8) ;  /* 0x000000010b207547 */ /* 0x000fee000b800000 */
[----:B------:R-:W-:Y:S01]  /*0450*/  UISETP.NE.U32.AND UP2, UPT, UR4, URZ, UPT ;  /* 0x000000ff0400728c */ /* 0x000fe2000bf45070 */
[----:B-----5:R-:W-:Y:S01]  /*0460*/  FSETP.NEU.AND P0, PT, R35, RZ, PT ;  /* 0x000000ff2300720b */ /* 0x020fe20003f0d000 */
[----:B------:R-:W-:Y:S02]  /*0470*/  USEL UR4, URZ, 0xffffffff, UP0 ;  /* 0xffffffffff047887 */ /* 0x000fe40008000000 */
[----:B------:R-:W-:-:S10]  /*0480*/  UISETP.NE.AND.EX UP2, UPT, UR5, URZ, UPT, UP2 ;  /* 0x000000ff0500728c */ /* 0x000fd4000bf45320 */
[----:B------:R-:W-:Y:S01]  /*0490*/  VOTEU.ANY UP1, P0 ;  /* 0x0000000000ff7886 */ /* 0x000fe20000020100 */
[----:B------:R-:W-:-:S04]  /*04a0*/  @!UP2 USEL UR4, URZ, 0xffffffff, UP1 ;  /* 0xffffffffff04a887 */ /* 0x000fc80008800000 */
[----:B------:R-:W-:-:S04]  /*04b0*/  ULOP3.LUT UR4, UR4, 0x1, URZ, 0xc0, !UPT ;  /* 0x0000000104047892 */ /* 0x000fc8000f8ec0ff */
[----:B------:R-:W-:-:S11]  /*04c0*/  UISETP.NE.U32.AND UP2, UPT, UR4, 0x1, UPT ;  /* 0x000000010400788c */ /* 0x000fd6000bf45070 */
.L_x_8:
[----:B-12---:R-:W1:Y:S01]  /*04d0*/  SHFL.IDX PT, R2, R65, RZ, 0x1f ;  /* 0x00001fff41027589 */ /* 0x006e6200000e0000 */
[----:B------:R-:W-:-:S04]  /*04e0*/  UISETP.NE.AND UP1, UPT, UR8, 0x2, UPT ;  /* 0x000000020800788c */ /* 0x000fc8000bf25270 */
[----:B------:R-:W-:Y:S01]  /*04f0*/  USEL UR6, URZ, 0x1, UP1 ;  /* 0x00000001ff067887 */ /* 0x000fe20008800000 */
[----:B-1----:R-:W-:-:S13]  /*0500*/  ISETP.NE.AND P0, PT, R2, RZ, PT ;  /* 0x000000ff0200720c */ /* 0x002fda0003f05270 */
[----:B------:R-:W-:Y:S05]  /*0510*/  @P0 BRA `(.L_x_9) ;  /* 0x00000000009c0947 */ /* 0x000fea0003800000 */
[----:B------:R-:W-:Y:S01]  /*0520*/  ELECT P0, URZ, PT ;  /* 0x0000000000ff782f */ /* 0x000fe20003800000 */
[----:B------:R-:W-:-:S12]  /*0530*/  BSSY.RECONVERGENT B0, `(.L_x_9) ;  /* 0x0000025000007945 */ /* 0x000fd80003800200 */
[----:B------:R-:W-:Y:S05]  /*0540*/  @!P0 BRA `(.L_x_10) ;  /* 0x00000000008c8947 */ /* 0x000fea0003800000 */
[----:B------:R-:W1:Y:S01]  /*0550*/  S2UR UR5, SR_CgaCtaId ;  /* 0x00000000000579c3 */ /* 0x000e620000008800 */
[----:B------:R-:W-:Y:S01]  /*0560*/  UMOV UR7, 0x400 ;  /* 0x0000040000077882 */ /* 0x000fe20000000000 */
[----:B------:R-:W-:Y:S02]  /*0570*/  UMOV UR4, 0x1 ;  /* 0x0000000100047882 */ /* 0x000fe40000000000 */
[----:B------:R-:W-:-:S04]  /*0580*/  UIADD3 UR10, UPT, UPT, -UR4, 0x100000, URZ ;  /* 0x00100000040a7890 */ /* 0x000fc8000fffe1ff */
[----:B------:R-:W-:Y:S02]  /*0590*/  USHF.L.U32 UR11, UR10, 0xb, URZ ;  /* 0x0000000b0a0b7899 */ /* 0x000fe400080006ff */
[----:B------:R-:W-:Y:S02]  /*05a0*/  USHF.L.U32 UR10, UR10, 0x1, URZ ;  /* 0x000000010a0a7899 */ /* 0x000fe400080006ff */
[----:B-1----:R-:W-:Y:S01]  /*05b0*/  ULEA UR5, UR5, UR7, 0x18 ;  /* 0x0000000705057291 */ /* 0x002fe2000f8ec0ff */
[----:B------:R-:W1:Y:S11]  /*05c0*/  FENCE.VIEW.ASYNC.S ;  /* 0x00000000000073c6 */ /* 0x000e760000000000 */
[----:B-1----:R1:W2:Y:S01]  /*05d0*/  SYNCS.EXCH.64 URZ, [UR5], UR10 ;  /* 0x0000000a05ff75b2 */ /* 0x0022a20008000100 */
[----:B------:R1:W3:Y:S01]  /*05e0*/  SYNCS.EXCH.64 URZ, [UR5+0x68], UR10 ;  /* 0x0000680a05ff75b2 */ /* 0x0002e20008000100 */
[----:B------:R1:W4:Y:S01]  /*05f0*/  SYNCS.EXCH.64 URZ, [UR5+0x8], UR10 ;  /* 0x0000080a05ff75b2 */ /* 0x0003220008000100 */
[----:B------:R1:W1:Y:S01]  /*0600*/  SYNCS.EXCH.64 URZ, [UR5+0x70], UR10 ;  /* 0x0000700a05ff75b2 */ /* 0x0002620008000100 */
        /* <DEDUP_REMOVED lines=22> */
[----:B--234-:R-:W-:Y:S01]  /*0770*/  NOP ;  /* 0x0000000000007918 */ /* 0x01cfe20000000000 */
.L_x_10:
[----:B-1----:R-:W-:Y:S05]  /*0780*/  BSYNC.RECONVERGENT B0 ;  /* 0x0000000000007941 */ /* 0x002fea0003800200 */
.L_x_9:
[----:B------:R-:W1:Y:S01]  /*0790*/  SHFL.IDX PT, R2, R65, RZ, 0x1f ;  /* 0x00001fff41027589 */ /* 0x000e6200000e0000 */
[----:B------:R-:W-:Y:S01]  /*07a0*/  NOP ;  /* 0x0000000000007918 */ /* 0x000fe20000000000 */
[----:B-1----:R-:W-:-:S13]  /*07b0*/  ISETP.NE.AND P0, PT, R2, 0x1, PT ;  /* 0x000000010200780c */ /* 0x002fda0003f05270 */
[----:B------:R-:W-:Y:S05]  /*07c0*/  @P0 BRA `(.L_x_11) ;  /* 0x0000000000500947 */ /* 0x000fea0003800000 */
[----:B------:R-:W1:Y:S01]  /*07d0*/  S2UR UR7, SR_CgaCtaId ;  /* 0x00000000000779c3 */ /* 0x000e620000008800 */
[----:B------:R-:W-:Y:S01]  /*07e0*/  UMOV UR9, 0x400 ;  /* 0x0000040000097882 */ /* 0x000fe20000000000 */
[----:B------:R-:W-:Y:S01]  /*07f0*/  UMOV UR5, 0x20 ;  /* 0x0000002000057882 */ /* 0x000fe20000000000 */
[----:B------:R-:W-:Y:S01]  /*0800*/  UMOV UR4, 0x80 ;  /* 0x0000008000047882 */ /* 0x000fe20000000000 */
[----:B------:R-:W-:-:S04]  /*0810*/  UIADD3 UR10, UPT, UPT, -UR5, 0x100000, URZ ;  /* 0x00100000050a7890 */ /* 0x000fc8000fffe1ff */
[----:B------:R-:W-:Y:S02]  /*0820*/  USHF.L.U32 UR11, UR10, 0xb, URZ ;  /* 0x0000000b0a0b7899 */ /* 0x000fe400080006ff */
[----:B------:R-:W-:Y:S02]  /*0830*/  USHF.L.U32 UR10, UR10, 0x1, URZ ;  /* 0x000000010a0a7899 */ /* 0x000fe400080006ff */
[----:B------:R-:W-:-:S04]  /*0840*/  UIADD3 UR4, UPT, UPT, -UR4, 0x100000, URZ ;  /* 0x0010000004047890 */ /* 0x000fc8000fffe1ff */
[----:B------:R-:W-:Y:S02]  /*0850*/  USHF.L.U32 UR5, UR4, 0xb, URZ ;  /* 0x0000000b04057899 */ /* 0x000fe400080006ff */
[----:B------:R-:W-:Y:S01]  /*0860*/  USHF.L.U32 UR4, UR4, 0x1, URZ ;  /* 0x0000000104047899 */ /* 0x000fe200080006ff */
[----:B------:R-:W-:Y:S01]  /*0870*/  ELECT P0, URZ, PT ;  /* 0x0000000000ff782f */ /* 0x000fe20003800000 */
[----:B-1----:R-:W-:Y:S01]  /*0880*/  ULEA UR7, UR7, UR9, 0x18 ;  /* 0x0000000907077291 */ /* 0x002fe2000f8ec0ff */
[----:B------:R-:W1:Y:S11]  /*0890*/  FENCE.VIEW.ASYNC.S ;  /* 0x00000000000073c6 */ /* 0x000e760000000000 */
[----:B-1----:R1:W2:Y:S01]  /*08a0*/  SYNCS.EXCH.64 URZ, [UR7+0xd0], UR10 ;  /* 0x0000d00a07ff75b2 */ /* 0x0022a20008000100 */
[----:B------:R1:W3:Y:S01]  /*08b0*/  SYNCS.EXCH.64 URZ, [UR7+0xe8], UR4 ;  /* 0x0000e80407ff75b2 */ /* 0x0002e20008000100 */
[----:B------:R1:W4:Y:S01]  /*08c0*/  SYNCS.EXCH.64 URZ, [UR7+0xd8], UR10 ;  /* 0x0000d80a07ff75b2 */ /* 0x0003220008000100 */
[----:B------:R1:W1:Y:S01]  /*08d0*/  SYNCS.EXCH.64 URZ, [UR7+0xf0], UR4 ;  /* 0x0000f00407ff75b2 */ /* 0x0002620008000100 */
[----:B------:R1:W1:Y:S01]  /*08e0*/  SYNCS.EXCH.64 URZ, [UR7+0xe0], UR10 ;  /* 0x0000e00a07ff75b2 */ /* 0x0002620008000100 */
[----:B------:R1:W1:Y:S01]  /*08f0*/  SYNCS.EXCH.64 URZ, [UR7+0xf8], UR4 ;  /* 0x0000f80407ff75b2 */ /* 0x0002620008000100 */
[----:B------:R-:W-:Y:S01]  /*0900*/  NOP ;  /* 0x0000000000007918 */ /* 0x000fe20000000000 */
.L_x_11:
[----:B------:R-:W2:Y:S01]  /*0910*/  SHFL.IDX PT, R2, R65, RZ, 0x1f ;  /* 0x00001fff41027589 */ /* 0x000ea200000e0000 */
[----:B------:R-:W-:Y:S01]  /*0920*/  NOP ;  /* 0x0000000000007918 */ /* 0x000fe20000000000 */
[----:B--2---:R-:W-:-:S13]  /*0930*/  ISETP.NE.AND P0, PT, R2, 0x3, PT ;  /* 0x000000030200780c */ /* 0x004fda0003f05270 */
[----:B------:R-:W-:Y:S05]  /*0940*/  @P0 BRA `(.L_x_12) ;  /* 0x0000000000300947 */ /* 0x000fea0003800000 */
[----:B-1----:R-:W1:Y:S01]  /*0950*/  S2UR UR5, SR_CgaCtaId ;  /* 0x00000000000579c3 */ /* 0x002e620000008800 */
[----:B------:R-:W-:Y:S01]  /*0960*/  UMOV UR7, 0x400 ;  /* 0x0000040000077882 */ /* 0x000fe20000000000 */
[----:B------:R-:W-:Y:S01]  /*0970*/  UMOV UR4, 0x20 ;  /* 0x0000002000047882 */ /* 0x000fe20000000000 */
[----:B------:R-:W-:Y:S01]  /*0980*/  ELECT P0, URZ, PT ;  /* 0x0000000000ff782f */ /* 0x000fe20003800000 */
[----:B------:R-:W-:-:S04]  /*0990*/  UIADD3 UR10, UPT, UPT, -UR4, 0x100000, URZ ;  /* 0x00100000040a7890 */ /* 0x000fc8000fffe1ff */
[----:B------:R-:W-:Y:S02]  /*09a0*/  USHF.L.U32 UR11, UR10, 0xb, URZ ;  /* 0x0000000b0a0b7899 */ /* 0x000fe400080006ff */
[----:B------:R-:W-:Y:S02]  /*09b0*/  USHF.L.U32 UR10, UR10, 0x1, URZ ;  /* 0x000000010a0a7899 */ /* 0x000fe400080006ff */
[----:B-1----:R-:W-:Y:S01]  /*09c0*/  ULEA UR5, UR5, UR7, 0x18 ;  /* 0x0000000705057291 */ /* 0x002fe2000f8ec0ff */
[----:B------:R-:W1:Y:S11]  /*09d0*/  FENCE.VIEW.ASYNC.S ;  /* 0x00000000000073c6 */ /* 0x000e760000000000 */
[----:B-1----:R2:W1:Y:S01]  /*09e0*/  SYNCS.EXCH.64 URZ, [UR5+0x100], UR10 ;  /* 0x0001000a05ff75b2 */ /* 0x0024620008000100 */
[----:B------:R2:W1:Y:S02]  /*09f0*/  SYNCS.EXCH.64 URZ, [UR5+0x108], UR10 ;  /* 0x0001080a05ff75b2 */ /* 0x0004640008000100 */
[----:B--2---:R-:W-:Y:S01]  /*0a00*/  NOP ;  /* 0x0000000000007918 */ /* 0x004fe20000000000 */
.L_x_12:
[----:B------:R-:W2:Y:S01]  /*0a10*/  SHFL.IDX PT, R2, R65, RZ, 0x1f ;  /* 0x00001fff41027589 */ /* 0x000ea200000e0000 */
[----:B------:R-:W-:Y:S01]  /*0a20*/  NOP ;  /* 0x0000000000007918 */ /* 0x000fe20000000000 */
[----:B--2---:R-:W-:-:S13]  /*0a30*/  ISETP.NE.AND P0, PT, R2, 0x4, PT ;  /* 0x000000040200780c */ /* 0x004fda0003f05270 */
[----:B------:R-:W-:Y:S05]  /*0a40*/  @P0 BRA `(.L_x_13) ;  /* 0x00000000004c0947 */ /* 0x000fea0003800000 */
[----:B-1----:R-:W1:Y:S01]  /*0a50*/  S2UR UR5, SR_CgaCtaId ;  /* 0x00000000000579c3 */ /* 0x002e620000008800 */
[----:B------:R-:W-:Y:S01]  /*0a60*/  UMOV UR9, 0x100 ;  /* 0x0000010000097882 */ /* 0x000fe20000000000 */
[----:B------:R-:W-:Y:S01]  /*0a70*/  UMOV UR7, 0x400 ;  /* 0x0000040000077882 */ /* 0x000fe20000000000 */
[----:B------:R-:W-:Y:S01]  /*0a80*/  USEL UR9, UR9, 0xe0, UP2 ;  /* 0x000000e009097887 */ /* 0x000fe20009000000 */
[----:B------:R-:W-:Y:S01]  /*0a90*/  UMOV UR4, 0x1 ;  /* 0x0000000100047882 */ /* 0x000fe20000000000 */
[----:B------:R-:W-:Y:S01]  /*0aa0*/  ELECT P0, URZ, PT ;  /* 0x0000000000ff782f */ /* 0x000fe20003800000 */
[----:B------:R-:W-:-:S04]  /*0ab0*/  UIADD3 UR10, UPT, UPT, -UR4, 0x100000, URZ ;  /* 0x00100000040a7890 */ /* 0x000fc8000fffe1ff */
[----:B------:R-:W-:Y:S02]  /*0ac0*/  USHF.L.U32 UR11, UR10, 0xb, URZ ;  /* 0x0000000b0a0b7899 */ /* 0x000fe400080006ff */
[----:B------:R-:W-:Y:S02]  /*0ad0*/  USHF.L.U32 UR10, UR10, 0x1, URZ ;  /* 0x000000010a0a7899 */ /* 0x000fe400080006ff */
[----:B------:R-:W-:-:S04]  /*0ae0*/  UIADD3 UR12, UPT, UPT, -UR9, 0x100000, URZ ;  /* 0x00100000090c7890 */ /* 0x000fc8000fffe1ff */
[----:B------:R-:W-:Y:S02]  /*0af0*/  USHF.L.U32 UR13, UR12, 0xb, URZ ;  /* 0x0000000b0c0d7899 */ /* 0x000fe400080006ff */
[----:B------:R-:W-:Y:S02]  /*0b00*/  USHF.L.U32 UR12, UR12, 0x1, URZ ;  /* 0x000000010c0c7899 */ /* 0x000fe400080006ff */
[----:B-1----:R-:W-:Y:S01]  /*0b10*/  ULEA UR5, UR5, UR7, 0x18 ;  /* 0x0000000705057291 */ /* 0x002fe2000f8ec0ff */
[----:B------:R-:W1:Y:S11]  /*0b20*/  FENCE.VIEW.ASYNC.S ;  /* 0x00000000000073c6 */ /* 0x000e760000000000 */
[----:B-1----:R2:W1:Y:S01]  /*0b30*/  SYNCS.EXCH.64 URZ, [UR5+0x110], UR10 ;  /* 0x0001100a05ff75b2 */ /* 0x0024620008000100 */
[----:B------:R2:W1:Y:S01]  /*0b40*/  SYNCS.EXCH.64 URZ, [UR5+0x120], UR12 ;  /* 0x0001200c05ff75b2 */ /* 0x0004620008000100 */
[----:B------:R2:W1:Y:S01]  /*0b50*/  SYNCS.EXCH.64 URZ, [UR5+0x118], UR10 ;  /* 0x0001180a05ff75b2 */ /* 0x0004620008000100 */
[----:B------:R2:W1:Y:S02]  /*0b60*/  SYNCS.EXCH.64 URZ, [UR5+0x128], UR12 ;  /* 0x0001280c05ff75b2 */ /* 0x0004640008000100 */
[----:B--2---:R-:W-:Y:S01]  /*0b70*/  NOP ;  /* 0x0000000000007918 */ /* 0x004fe20000000000 */
.L_x_13:
[----:B------:R-:W2:Y:S01]  /*0b80*/  SHFL.IDX PT, R2, R65, RZ, 0x1f ;  /* 0x00001fff41027589 */ /* 0x000ea200000e0000 */
[----:B------:R-:W-:Y:S01]  /*0b90*/  NOP ;  /* 0x0000000000007918 */ /* 0x000fe20000000000 */
[----:B--2---:R-:W-:-:S13]  /*0ba0*/  ISETP.NE.AND P0, PT, R2, 0x5, PT ;  /* 0x000000050200780c */ /* 0x004fda0003f05270 */
[----:B------:R-:W-:Y:S05]  /*0bb0*/  @P0 BRA `(.L_x_14) ;  /* 0x0000000000580947 */ /* 0x000fea0003800000 */
[----:B-1----:R-:W1:Y:S01]  /*0bc0*/  S2UR UR7, SR_CgaCtaId ;  /* 0x00000000000779c3 */ /* 0x002e620000008800 */
        /* <DEDUP_REMOVED lines=12> */
[----:B-1----:R2:W1:Y:S01]  /*0c90*/  SYNCS.EXCH.64 URZ, [UR7+0x130], UR10 ;  /* 0x0001300a07ff75b2 */ /* 0x0024620008000100 */
[----:B------:R2:W1:Y:S01]  /*0ca0*/  SYNCS.EXCH.64 URZ, [UR7+0x150], UR4 ;  /* 0x0001500407ff75b2 */ /* 0x0004620008000100 */
[----:B------:R2:W1:Y:S01]  /*0cb0*/  SYNCS.EXCH.64 URZ, [UR7+0x138], UR10 ;  /* 0x0001380a07ff75b2 */ /* 0x0004620008000100 */
[----:B------:R2:W1:Y:S01]  /*0cc0*/  SYNCS.EXCH.64 URZ, [UR7+0x158], UR4 ;  /* 0x0001580407ff75b2 */ /* 0x0004620008000100 */
[----:B------:R2:W1:Y:S01]  /*0cd0*/  SYNCS.EXCH.64 URZ, [UR7+0x140], UR10 ;  /* 0x0001400a07ff75b2 */ /* 0x0004620008000100 */
[----:B------:R2:W1:Y:S01]  /*0ce0*/  SYNCS.EXCH.64 URZ, [UR7+0x160], UR4 ;  /* 0x0001600407ff75b2 */ /* 0x0004620008000100 */
[----:B------:R2:W1:Y:S01]  /*0cf0*/  SYNCS.EXCH.64 URZ, [UR7+0x148], UR10 ;  /* 0x0001480a07ff75b2 */ /* 0x0004620008000100 */
[----:B------:R2:W1:Y:S02]  /*0d00*/  SYNCS.EXCH.64 URZ, [UR7+0x168], UR4 ;  /* 0x0001680407ff75b2 */ /* 0x0004640008000100 */
[----:B--2---:R-:W-:Y:S01]  /*0d10*/  NOP ;  /* 0x0000000000007918 */ /* 0x004fe20000000000 */
.L_x_14:
        /* <DEDUP_REMOVED lines=18> */
.L_x_15:
[----:B-1----:R-:W1:Y:S01]  /*0e40*/  S2UR UR5, SR_CTAID.X ;  /* 0x00000000000579c3 */ /* 0x002e620000002500 */
[----:B------:R-:W-:-:S05]  /*0e50*/  CS2R.32 R59, SR_CgaSize ;  /* 0x00000000003b7805 */ /* 0x000fca0000008a00 */
[----:B------:R-:W-:-:S05]  /*0e60*/  IMAD R59, R59, -0xa0, RZ ;  /* 0xffffff603b3b7824 */ /* 0x000fca00078e02ff */
[----:B------:R-:W-:-:S14]  /*0e70*/  R2UR UR9, R59 ;  /* 0x000000003b0972ca */ /* 0x000fdc00000e0000 */
[----:B------:R-:W2:Y:S01]  /*0e80*/  LDCU UR9, c[0x0][UR9+0x2b0] ;  /* 0x00005600090977ac */ /* 0x000ea20008000800 */
[----:B------:R-:W-:Y:S01]  /*0e90*/  NOP ;  /* 0x0000000000007918 */ /* 0x000fe20000000000 */
[----:B------:R-:W-:-:S05]  /*0ea0*/  CS2R.32 R59, SR_CgaSize ;  /* 0x00000000003b7805 */ /* 0x000fca0000008a00 */
[----:B------:R-:W-:-:S05]  /*0eb0*/  IMAD R59, R59, -0xa0, RZ ;  /* 0xffffff603b3b7824 */ /* 0x000fca00078e02ff */
[----:B------:R-:W-:-:S14]  /*0ec0*/  R2UR UR7, R59 ;  /* 0x000000003b0772ca */ /* 0x000fdc00000e0000 */
[----:B------:R-:W3:Y:S01]  /*0ed0*/  LDCU UR7, c[0x0][UR7+0x2b4] ;  /* 0x00005680070777ac */ /* 0x000ee20008000800 */
[----:B------:R-:W4:Y:S08]  /*0ee0*/  S2UR UR4, SR_CTAID.Y ;  /* 0x00000000000479c3 */ /* 0x000f300000002600 */
[----:B------:R-:W3:Y:S01]  /*0ef0*/  LDC R10, c[0x0][0xb24] ;  /* 0x0002c900ff0a7b82 */ /* 0x000ee20000000800 */
[----:B-1----:R-:W-:-:S02]  /*0f00*/  I2FP.F32.U32 R59, UR5 ;  /* 0x00000005003b7c45 */ /* 0x002fc40008201000 */
[----:B------:R-:W-:-:S05]  /*0f10*/  CS2R.32 R3, SR_CgaSize ;  /* 0x0000000000037805 */ /* 0x000fca0000008a00 */
[----:B------:R-:W-:-:S06]  /*0f20*/  IMAD R3, R3, -0xa0, RZ ;  /* 0xffffff6003037824 */ /* 0x000fcc00078e02ff */
[----:B------:R-:W1:Y:S01]  /*0f30*/  LDC R3, c[0x0][R3+0x2a0] ;  /* 0x0000a80003037b82 */ /* 0x000e620000000800 */
[----:B------:R-:W-:Y:S01]  /*0f40*/  MOV R21, UR5 ;  /* 0x0000000500157c02 */ /* 0x000fe20008000f00 */
[----:B--2---:R-:W-:Y:S01]  /*0f50*/  FMUL R59, R59, UR9 ;  /* 0x000000093b3b7c20 */ /* 0x004fe20008400000 */
[----:B----4-:R-:W-:Y:S02]  /*0f60*/  I2FP.F32.U32 R58, UR4 ;  /* 0x00000004003a7c45 */ /* 0x010fe40008201000 */
[----:B------:R-:W-:-:S05]  /*0f70*/  CS2R.32 R2, SR_CgaSize ;  /* 0x0000000000027805 */ /* 0x000fca0000008a00 */
[----:B------:R-:W-:-:S06]  /*0f80*/  IMAD R2, R2, -0xa0, RZ ;  /* 0xffffff6002027824 */ /* 0x000fcc00078e02ff */
[----:B------:R-:W2:Y:S01]  /*0f90*/  LDC R2, c[0x0][R2+0x2a4] ;  /* 0x0000a90002027b82 */ /* 0x000ea20000000800 */
[----:B------:R-:W-:Y:S01]  /*0fa0*/  MOV R20, UR4 ;  /* 0x0000000400147c02 */ /* 0x000fe20008000f00 */
[----:B------:R-:W4:Y:S01]  /*0fb0*/  F2I.U32.TRUNC.NTZ R59, R59 ;  /* 0x0000003b003b7305 */ /* 0x000f22000020f000 */
[----:B---3--:R-:W-:-:S05]  /*0fc0*/  FMUL R58, R58, UR7 ;  /* 0x000000073a3a7c20 */ /* 0x008fca0008400000 */
[----:B------:R-:W-:Y:S01]  /*0fd0*/  BAR.SYNC.DEFER_BLOCKING 0x0 ;  /* 0x0000000000007b1d */ /* 0x000fe20000010000 */
[----:B------:R-:W-:-:S05]  /*0fe0*/  ISETP.GE.AND P0, PT, R10, 0x1, PT ;  /* 0x000000010a00780c */ /* 0x000fca0003f06270 */
[----:B------:R-:W3:Y:S02]  /*0ff0*/  F2I.U32.TRUNC.NTZ R58, R58 ;  /* 0x0000003a003a7305 */ /* 0x000ee4000020f000 */
[----:B------:R-:W2:Y:S01]  /*1000*/  S2UR UR36, SR_CTAID.Z ;  /* 0x00000000002479c3 */ /* 0x000ea20000002700 */
[----:B----4-:R-:W-:-:S05]  /*1010*/  IADD3 R59, PT, PT, -R59, RZ, RZ ;  /* 0x000000ff3b3b7210 */ /* 0x010fca0007ffe1ff */
[----:B-1----:R-:W-:Y:S01]  /*1020*/  IMAD R59, R3, R59, UR5 ;  /* 0x00000005033b7e24 */ /* 0x002fe2000f8e023b */
[----:B---3--:R-:W-:-:S05]  /*1030*/  IADD3 R58, PT, PT, -R58, RZ, RZ ;  /* 0x000000ff3a3a7210 */ /* 0x008fca0007ffe1ff */
[----:B--2---:R-:W-:Y:S01]  /*1040*/  IMAD R58, R2, R58, UR4 ;  /* 0x00000004023a7e24 */ /* 0x004fe2000f8e023a */
[----:B------:R-:W-:Y:S06]  /*1050*/  @!P0 BRA `(.L_x_16) ;  /* 0x0000000000b88947 */ /* 0x000fec0003800000 */
[----:B------:R-:W1:Y:S01]  /*1060*/  LDC.64 R4, c[0x0][0xb18] ;  /* 0x0002c600ff047b82 */ /* 0x000e620000000a00 */
[----:B------:R-:W-:-:S07]  /*1070*/  ISETP.NE.AND P0, PT, R10, 0x1, PT ;  /* 0x000000010a00780c */ /* 0x000fce0003f05270 */
[----:B------:R-:W2:Y:S08]  /*1080*/  LDC R9, c[0x0][0xb0c] ;  /* 0x0002c300ff097b82 */ /* 0x000eb00000000800 */
[----:B------:R-:W3:Y:S08]  /*1090*/  LDC R12, c[0x0][0x370] ;  /* 0x0000dc00ff0c7b82 */ /* 0x000ef00000000800 */
[----:B------:R-:W4:Y:S01]  /*10a0*/  LDC R11, c[0x0][0x374] ;  /* 0x0000dd00ff0b7b82 */ /* 0x000f220000000800 */
[----:B-1----:R-:W-:-:S07]  /*10b0*/  ISETP.NE.AND P1, PT, R4, 0x1, PT ;  /* 0x000000010400780c */ /* 0x002fce0003f25270 */
[----:B------:R-:W3:Y:S01]  /*10c0*/  LDC.64 R6, c[0x0][0xb10] ;  /* 0x0002c400ff067b82 */ /* 0x000ee20000000a00 */
[----:B--2---:R-:W-:-:S07]  /*10d0*/  ISETP.NE.AND P2, PT, R9, 0x1, PT ;  /* 0x000000010900780c */ /* 0x004fce0003f45270 */
[----:B------:R-:W1:Y:S08]  /*10e0*/  LDC R8, c[0x0][0xb20] ;  /* 0x0002c800ff087b82 */ /* 0x000e700000000800 */
[----:B------:R-:W2:Y:S01]  /*10f0*/  LDC.64 R2, c[0x0][0xb28] ;  /* 0x0002ca00ff027b82 */ /* 0x000ea20000000a00 */
[----:B----4-:R-:W-:-:S04]  /*1100*/  IMAD.HI.U32 R13, R11, R5, RZ ;  /* 0x000000050b0d7227 */ /* 0x010fc800078e00ff */
[----:B------:R-:W-:-:S04]  /*1110*/  IMAD.HI.U32 R5, R20, R5, RZ ;  /* 0x0000000514057227 */ /* 0x000fc800078e00ff */
[----:B---3--:R-:W-:-:S05]  /*1120*/  IMAD.HI.U32 R14, R12, R6, RZ ;  /* 0x000000060c0e7227 */ /* 0x008fca00078e00ff */
[-C--:B------:R-:W-:Y:S01]  /*1130*/  @P2 SHF.R.U32.HI R12, RZ, R7.reuse, R14 ;  /* 0x00000007ff0c2219 */ /* 0x080fe2000001160e */
[----:B------:R-:W-:Y:S01]  /*1140*/  IMAD.HI.U32 R14, R21, R6, RZ ;  /* 0x00000006150e7227 */ /* 0x000fe200078e00ff */
[-C--:B-1----:R-:W-:Y:S02]  /*1150*/  @P1 SHF.R.U32.HI R11, RZ, R8.reuse, R13 ;  /* 0x00000008ff0b1219 */ /* 0x082fe4000001160d */
[----:B------:R-:W-:Y:S02]  /*1160*/  SHF.R.U32.HI R5, RZ, R8, R5 ;  /* 0x00000008ff057219 */ /* 0x000fe40000011605 */
[----:B------:R-:W-:Y:S02]  /*1170*/  SHF.R.U32.HI R14, RZ, R7, R14 ;  /* 0x00000007ff0e7219 */ /* 0x000fe4000001160e */
[----:B------:R-:W-:Y:S01]  /*1180*/  SEL R5, R20, R5, !P1 ;  /* 0x0000000514057207 */ /* 0x000fe20004800000 */
[----:B--2---:R-:W-:Y:S01]  /*1190*/  IMAD.HI.U32 R13, R11, R2, RZ ;  /* 0x000000020b0d7227 */ /* 0x004fe200078e00ff */
[----:B------:R-:W-:-:S03]  /*11a0*/  SEL R14, R21, R14, !P2 ;  /* 0x0000000e150e7207 */ /* 0x000fc60005000000 */
[----:B------:R-:W-:Y:S01]  /*11b0*/  IMAD.HI.U32 R6, R12, R2, RZ ;  /* 0x000000020c067227 */ /* 0x000fe200078e00ff */
[----:B------:R-:W-:-:S04]  /*11c0*/  @P0 SHF.R.U32.HI R11, RZ, R3, R13 ;  /* 0x00000003ff0b0219 */ /* 0x000fc8000001160d */
[----:B------:R-:W-:Y:S01]  /*11d0*/  @P0 SHF.R.U32.HI R12, RZ, R3, R6 ;  /* 0x00000003ff0c0219 */ /* 0x000fe20000011606 */
[----:B------:R-:W-:-:S04]  /*11e0*/  IMAD R11, R11, R10, RZ ;  /* 0x0000000a0b0b7224 */ /* 0x000fc800078e02ff */
[----:B------:R-:W-:Y:S01]  /*11f0*/  IMAD R6, R12, R10, RZ ;  /* 0x0000000a0c067224 */ /* 0x000fe200078e02ff */
[----:B------:R-:W-:-:S04]  /*1200*/  ISETP.GE.AND P1, PT, R5, R11, PT ;  /* 0x0000000b0500720c */ /* 0x000fc80003f26270 */
[----:B------:R-:W-:Y:S01]  /*1210*/  ISETP.GE.OR P1, PT, R14, R6, P1 ;  /* 0x000000060e00720c */ /* 0x000fe20000f26670 */
[----:B------:R-:W-:-:S05]  /*1220*/  IMAD.HI.U32 R6, R5, R2, RZ ;  /* 0x0000000205067227 */ /* 0x000fca00078e00ff */
[----:B------:R-:W-:-:S04]  /*1230*/  SHF.R.U32.HI R6, RZ, R3, R6 ;  /* 0x00000003ff067219 */ /* 0x000fc80000011606 */
[----:B------:R-:W-:-:S03]  /*1240*/  SEL R6, R5, R6, !P0 ;  /* 0x0000000605067207 */ /* 0x000fc60004000000 */
[----:B------:R-:W-:Y:S01]  /*1250*/  @!P1 IMAD.HI.U32 R7, R14, R2, RZ ;  /* 0x000000020e079227 */ /* 0x000fe200078e00ff */
[----:B------:R-:W-:-:S04]  /*1260*/  IADD3 R2, PT, PT, -R6, RZ, RZ ;  /* 0x000000ff06027210 */ /* 0x000fc80007ffe1ff */
[----:B------:R-:W-:Y:S01]  /*1270*/  @!P1 SHF.R.U32.HI R3, RZ, R3, R7 ;  /* 0x00000003ff039219 */ /* 0x000fe20000011607 */
[----:B------:R-:W-:Y:S01]  /*1280*/  IMAD R2, R10, R2, R5 ;  /* 0x000000020a027224 */ /* 0x000fe200078e0205 */
[----:B------:R-:W-:Y:S02]  /*1290*/  IADD3 R7, PT, PT, -R5, RZ, RZ ;  /* 0x000000ff05077210 */ /* 0x000fe40007ffe1ff */
[----:B------:R-:W-:-:S03]  /*12a0*/  @!P1 SEL R3, R14, R3, !P0 ;  /* 0x000000030e039207 */ /* 0x000fc60004000000 */
[----:B------:R-:W-:Y:S02]  /*12b0*/  IMAD R7, R4, R7, R20 ;  /* 0x0000000704077224 */ /* 0x000fe400078e0214 */
[--C-:B------:R-:W-:Y:S02]  /*12c0*/  @!P1 IMAD.IADD R6, R6, 0x1, -R3.reuse ;  /* 0x0000000106069824 */ /* 0x100fe400078e0a03 */
[----:B------:R-:W-:Y:S01]  /*12d0*/  @!P1 IMAD R3, R2, R12, R3 ;  /* 0x0000000c02039224 */ /* 0x000fe200078e0203 */
[----:B------:R-:W-:Y:S01]  /*12e0*/  IADD3 R2, PT, PT, -R14, RZ, RZ ;  /* 0x000000ff0e027210 */ /* 0x000fe20007ffe1ff */
[----:B------:R-:W-:Y:S02]  /*12f0*/  @!P1 IMAD R5, R6, R10, R14 ;  /* 0x0000000a06059224 */ /* 0x000fe400078e020e */
[----:B------:R-:W-:Y:S02]  /*1300*/  @!P1 IMAD.MOV.U32 R14, RZ, RZ, R3 ;  /* 0x000000ffff0e9224 */ /* 0x000fe400078e0003 */
[----:B------:R-:W-:-:S02]  /*1310*/  IMAD R2, R9, R2, R21 ;  /* 0x0000000209027224 */ /* 0x000fc400078e0215 */
[----:B------:R-:W-:Y:S02]  /*1320*/  IMAD R20, R5, R4, R7 ;  /* 0x0000000405147224 */ /* 0x000fe400078e0207 */
[----:B------:R-:W-:Y:S02]  /*1330*/  IMAD R21, R14, R9, R2 ;  /* 0x000000090e157224 */ /* 0x000fe400078e0202 */
.L_x_16:
[----:B------:R-:W1:Y:S01]  /*1340*/  LDCU UR4, c[0x0][0xb30] ;  /* 0x00016600ff0477ac */ /* 0x000e620008000800 */
[----:B------:R-:W2:Y:S08]  /*1350*/  S2UR UR37, SR_CgaCtaId ;  /* 0x00000000002579c3 */ /* 0x000eb00000008800 */
[----:B------:R-:W3:Y:S01]  /*1360*/  LDC R26, c[0x0][0xb24] ;  /* 0x0002c900ff1a7b82 */ /* 0x000ee20000000800 */
[----:B-1----:R-:W-:-:S09]  /*1370*/  UISETP.NE.AND UP1, UPT, UR4, 0x1, UPT ;  /* 0x000000010400788c */ /* 0x002fd2000bf25270 */
[----:B--2---:R-:W-:Y:S05]  /*1380*/  BRA.U UP1, `(.L_x_17) ;  /* 0x0000000101407547 */ /* 0x004fea000b800000 */
[----:B------:R-:W1:Y:S08]  /*1390*/  LDC.64 R4, c[0x0][0xb10] ;  /* 0x0002c400ff047b82 */ /* 0x000e700000000a00 */
[----:B------:R-:W2:Y:S08]  /*13a0*/  LDC.64 R2, c[0x0][0xb18] ;  /* 0x0002c600ff027b82 */ /* 0x000eb00000000a00 */
[----:B------:R-:W4:Y:S08]  /*13b0*/  LDC R6, c[0x0][0xb20] ;  /* 0x0002c800ff067b82 */ /* 0x000f300000000800 */
[----:B------:R-:W3:Y:S01]  /*13c0*/  LDC R7, c[0x0][0xb0c] ;  /* 0x0002c300ff077b82 */ /* 0x000ee20000000800 */
[----:B-1----:R-:W-:-:S05]  /*13d0*/  IMAD.HI.U32 R4, R21, R4, RZ ;  /* 0x0000000415047227 */ /* 0x002fca00078e00ff */
[----:B------:R-:W-:Y:S01]  /*13e0*/  SHF.R.U32.HI R4, RZ, R5, R4 ;  /* 0x00000005ff047219 */ /* 0x000fe20000011604 */
[----:B--2---:R-:W-:Y:S01]  /*13f0*/  IMAD.HI.U32 R3, R20, R3, RZ ;  /* 0x0000000314037227 */ /* 0x004fe200078e00ff */
[----:B------:R-:W-:-:S04]  /*1400*/  ISETP.NE.AND P0, PT, R2, 0x1, PT ;  /* 0x000000010200780c */ /* 0x000fc80003f05270 */
[----:B----4-:R-:W-:-:S04]  /*1410*/  SHF.R.U32.HI R3, RZ, R6, R3 ;  /* 0x00000006ff037219 */ /* 0x010fc80000011603 */
[----:B------:R-:W-:Y:S02]  /*1420*/  SEL R3, R20, R3, !P0 ;  /* 0x0000000314037207 */ /* 0x000fe40004000000 */
[----:B---3--:R-:W-:-:S04]  /*1430*/  ISETP.NE.AND P1, PT, R7, 0x1, PT ;  /* 0x000000010700780c */ /* 0x008fc80003f25270 */
[----:B------:R-:W-:-:S05]  /*1440*/  SEL R4, R21, R4, !P1 ;  /* 0x0000000415047207 */ /* 0x000fca0004800000 */
[----:B------:R-:W-:Y:S02]  /*1450*/  IMAD.IADD R5, R3, 0x1, -R4 ;  /* 0x0000000103057824 */ /* 0x000fe400078e0a04 */
[----:B------:R-:W-:Y:S02]  /*1460*/  IMAD.IADD R3, R4, 0x1, -R3 ;  /* 0x0000000104037824 */ /* 0x000fe400078e0a03 */
[----:B------:R-:W-:Y:S02]  /*1470*/  IMAD R21, R5, R7, R21 ;  /* 0x0000000705157224 */ /* 0x000fe400078e0215 */
[----:B------:R-:W-:-:S07]  /*1480*/  IMAD R20, R3, R2, R20 ;  /* 0x0000000203147224 */ /* 0x000fce00078e0214 */
.L_x_17:
[----:B------:R-:W-:Y:S01]  /*1490*/  BAR.SYNC.DEFER_BLOCKING 0x0 ;  /* 0x0000000000007b1d */ /* 0x000fe20000010000 */
[----:B------:R-:W-:Y:S01]  /*14a0*/  UISETP.NE.AND UP1, UPT, UR8, 0x2, UPT ;  /* 0x000000020800788c */ /* 0x000fe2000bf25270 */
[----:B------:R-:W-:Y:S02]  /*14b0*/  ISETP.NE.OR P5, PT, R0, 0x2, !P5 ;  /* 0x000000020000780c */ /* 0x000fe40006fa5670 */
[----:B------:R-:W-:-:S06]  /*14c0*/  LOP3.LUT R2, R70, 0x1f, RZ, 0xc0, !PT ;  /* 0x0000001f46027812 */ /* 0x000fcc00078ec0ff */
[----:B------:R-:W-:Y:S05]  /*14d0*/  BRA.U UP1, `(.L_x_18) ;  /* 0x0000001501987547 */ /* 0x000fea000b800000 */
[----:B------:R-:W1:Y:S01]  /*14e0*/  LDCU UR13, c[0x0][0x38c] ;  /* 0x00007180ff0d77ac */ /* 0x000e620008000800 */
[----:B------:R-:W2:Y:S01]  /*14f0*/  LDC R8, c[0x0][0x370] ;  /* 0x0000dc00ff087b82 */ /* 0x000ea20000000800 */
[----:B------:R-:W-:Y:S01]  /*1500*/  PLOP3.LUT P1, PT, PT, PT, UP2, 0x80, 0x8 ;  /* 0x000000000008781c */ /* 0x000fe20003f2f028 */
[----:B------:R-:W-:Y:S01]  /*1510*/  IMAD.MOV.U32 R15, RZ, RZ, 0x1 ;  /* 0x00000001ff0f7424 */ /* 0x000fe200078e00ff */
[----:B------:R-:W-:Y:S01]  /*1520*/  ISETP.EQ.OR P4, PT, R2, RZ, P5 ;  /* 0x000000ff0200720c */ /* 0x000fe20002f82670 */
[----:B------:R-:W-:Y:S01]  /*1530*/  IMAD.MOV.U32 R14, RZ, RZ, RZ ;  /* 0x000000ffff0e7224 */ /* 0x000fe200078e00ff */
[----:B------:R-:W-:Y:S02]  /*1540*/  PLOP3.LUT P1, PT, P1, PT, PT, 0x8, 0x80 ;  /* 0x000000000080781c */ /* 0x000fe40000f2e170 */
[----:B------:R-:W-:Y:S01]  /*1550*/  CS2R R12, SRZ ;  /* 0x00000000000c7805 */ /* 0x000fe2000001ff00 */
[----:B------:R-:W-:Y:S01]  /*1560*/  IMAD.MOV.U32 R11, RZ, RZ, 0x1 ;  /* 0x00000001ff0b7424 */ /* 0x000fe200078e00ff */
[----:B------:R-:W4:Y:S01]  /*1570*/  LDC R0, c[0x0][0x374] ;  /* 0x0000dd00ff007b82 */ /* 0x000f220000000800 */
[----:B------:R-:W2:Y:S01]  /*1580*/  LDCU.64 UR22, c[0x0][0x348] ;  /* 0x00006900ff1677ac */ /* 0x000ea20008000a00 */
[----:B------:R-:W-:Y:S01]  /*1590*/  UMOV UR6, URZ ;  /* 0x000000ff00067c82 */ /* 0x000fe20008000000 */
[----:B-1----:R-:W-:-:S04]  /*15a0*/  UIADD3 UR5, UPT, UPT, UR13, 0x3f, URZ ;  /* 0x0000003f0d057890 */ /* 0x002fc8000fffe0ff */
[----:B------:R-:W-:-:S04]  /*15b0*/  USHF.R.S32.HI UR4, URZ, 0x1f, UR5 ;  /* 0x0000001fff047899 */ /* 0x000fc80008011405 */
[----:B------:R-:W-:-:S04]  /*15c0*/  ULEA.HI UR4, UR4, UR5, URZ, 0x6 ;  /* 0x0000000504047291 */ /* 0x000fc8000f8f30ff */
[----:B------:R-:W-:Y:S02]  /*15d0*/  USHF.R.S32.HI UR15, URZ, 0x6, UR4 ;  /* 0x00000006ff0f7899 */ /* 0x000fe40008011404 */
[----:B------:R-:W-:Y:S02]  /*15e0*/  UIADD3 UR4, UPT, UPT, UR13, -0x1, URZ ;  /* 0xffffffff0d047890 */ /* 0x000fe4000fffe0ff */
[----:B------:R-:W-:Y:S02]  /*15f0*/  UISETP.LT.U32.AND UP0, UPT, UR15, 0xd, UPT ;  /* 0x0000000d0f00788c */ /* 0x000fe4000bf01070 */
[----:B------:R-:W-:Y:S02]  /*1600*/  UISETP.GE.U32.AND UP1, UPT, UR4, -0x7f, UPT ;  /* 0xffffff810400788c */ /* 0x000fe4000bf26070 */
[----:B------:R-:W-:Y:S02]  /*1610*/  USEL UR14, UR15, 0xd, UP0 ;  /* 0x0000000d0f0e7887 */ /* 0x000fe40008000000 */
[----:B------:R-:W-:-:S02]  /*1620*/  UIADD3 UR13, UPT, UPT, UR13, 0x7e, URZ ;  /* 0x0000007e0d0d7890 */ /* 0x000fc4000fffe0ff */
[----:B------:R-:W-:Y:S02]  /*1630*/  UIADD3 UR5, UPT, UPT, UR14, -0x1, URZ ;  /* 0xffffffff0e057890 */ /* 0x000fe4000fffe0ff */
[----:B------:R-:W-:-:S03]  /*1640*/  UIADD3 UR7, UPT, UPT, UR15, -UR14, URZ ;  /* 0x8000000e0f077290 */ /* 0x000fc6000fffe0ff */
[----:B------:R-:W-:-:S04]  /*1650*/  @UP1 UIADD3 UR5, UPT, UPT, UR14, URZ, URZ ;  /* 0x000000ff0e051290 */ /* 0x000fc8000fffe0ff */
[----:B--2---:R-:W-:-:S12]  /*1660*/  UIADD3 UR5, UPT, UPT, UR5, 0x1, URZ ;  /* 0x0000000105057890 */ /* 0x004fd8000fffe0ff */
.L_x_36:
[----:B------:R-:W-:Y:S01]  /*1670*/  UISETP.NE.AND UP0, UPT, UR37, URZ, UPT ;  /* 0x000000ff2500728c */ /* 0x000fe2000bf05270 */
[----:B------:R-:W1:Y:S08]  /*1680*/  S2UR UR37, SR_CgaCtaId ;  /* 0x00000000002579c3 */ /* 0x000e700000008800 */
[----:B------:R-:W-:Y:S05]  /*1690*/  BRA.U UP0, `(.L_x_19) ;  /* 0x0000000100347547 */ /* 0x000fea000b800000 */
[----:B------:R-:W2:Y:S01]  /*16a0*/  S2R R2, SR_CgaCtaId ;  /* 0x0000000000027919 */ /* 0x000ea20000008800 */
[----:B------:R-:W-:-:S04]  /*16b0*/  MOV R3, 0x400 ;  /* 0x0000040000037802 */ /* 0x000fc80000000f00 */
[----:B--2---:R-:W-:Y:S02]  /*16c0*/  LEA R2, R2, R3, 0x18 ;  /* 0x0000000302027211 */ /* 0x004fe400078ec0ff */
[----:B------:R-:W-:-:S03]  /*16d0*/  SHF.L.U32 R3, R11, 0x1f, RZ ;  /* 0x0000001f0b037819 */ /* 0x000fc600000006ff */
[----:B------:R-:W-:-:S04]  /*16e0*/  IMAD R2, R12, 0x8, R2 ;  /* 0x000000080c027824 */ /* 0x000fc800078e0202 */
[----:B------:R-:W2:Y:S02]  /*16f0*/  SYNCS.PHASECHK.TRANS64.TRYWAIT P0, [R2+URZ+0x180], R3 ;  /* 0x00018003020075a7 */ /* 0x000ea400080011ff */
[----:B--2---:R-:W-:Y:S05]  /*1700*/  @!P0 BRA `(.L_x_20) ;  /* 0x0000005c00248947 */ /* 0x004fea0003800000 */
.L_x_125:
[----:B------:R-:W-:Y:S01]  /*1710*/  VIADD R12, R12, 0x1 ;  /* 0x000000010c0c7836 */ /* 0x000fe20000000000 */
[----:B------:R2:W-:Y:S04]  /*1720*/  SYNCS.ARRIVE.TRANS64.A1T0 RZ, [R2+URZ+0x170], RZ ;  /* 0x000170ff02ff79a7 */ /* 0x0005e800081000ff */
[----:B------:R-:W-:-:S04]  /*1730*/  ISETP.NE.AND P0, PT, R12, 0x2, PT ;  /* 0x000000020c00780c */ /* 0x000fc80003f05270 */
[----:B------:R-:W-:Y:S02]  /*1740*/  SEL R12, R12, RZ, P0 ;  /* 0x000000ff0c0c7207 */ /* 0x000fe40000000000 */
[----:B--2---:R-:W-:-:S04]  /*1750*/  SEL R2, RZ, 0x1, P0 ;  /* 0x00000001ff027807 */ /* 0x004fc80000000000 */
[----:B------:R-:W-:-:S07]  /*1760*/  LOP3.LUT R11, R11, R2, RZ, 0x3c, !PT ;  /* 0x000000020b0b7212 */ /* 0x000fce00078e3cff */
.L_x_19:
[----:B------:R-:W-:Y:S01]  /*1770*/  UMOV UR4, 0x400 ;  /* 0x0000040000047882 */ /* 0x000fe20000000000 */
[----:B------:R-:W-:Y:S01]  /*1780*/  SHF.L.U32 R2, R15, 0x1f, RZ ;  /* 0x0000001f0f027819 */ /* 0x000fe200000006ff */
[----:B-1----:R-:W-:Y:S01]  /*1790*/  ULEA UR4, UR37, UR4, 0x18 ;  /* 0x0000000425047291 */ /* 0x002fe2000f8ec0ff */
[----:B------:R-:W-:Y:S01]  /*17a0*/  R2UR UR34, R21 ;  /* 0x00000000152272ca */ /* 0x000fe200000e0000 */
[----:B------:R-:W-:Y:S01]  /*17b0*/  UISETP.GE.U32.AND UP0, UPT, UR13, 0x7f, UPT ;  /* 0x0000007f0d00788c */ /* 0x000fe2000bf06070 */
[----:B------:R-:W-:Y:S01]  /*17c0*/  R2UR UR10, R20 ;  /* 0x00000000140a72ca */ /* 0x000fe200000e0000 */
[----:B------:R-:W-:Y:S01]  /*17d0*/  ULEA UR8, UR6, UR4, 0x3 ;  /* 0x0000000406087291 */ /* 0x000fe2000f8e18ff */
[----:B------:R-:W-:-:S08]  /*17e0*/  UMOV UR24, URZ ;  /* 0x000000ff00187c82 */ /* 0x000fd00008000000 */
[----:B------:R1:W2:Y:S01]  /*17f0*/  SYNCS.PHASECHK.TRANS64.TRYWAIT P0, [UR8+0x68], R2 ;  /* 0x00006802ff0075a7 */ /* 0x0002a20008001108 */
[----:B------:R-:W-:Y:S02]  /*1800*/  USHF.L.U32 UR34, UR34, 0x6, URZ ;  /* 0x0000000622227899 */ /* 0x000fe400080006ff */
[----:B------:R-:W-:Y:S01]  /*1810*/  USHF.L.U32 UR10, UR10, 0x6, URZ ;  /* 0x000000060a0a7899 */ /* 0x000fe200080006ff */
[----:B------:R-:W-:Y:S11]  /*1820*/  BRA.U !UP0, `(.L_x_21) ;  /* 0x0000000108a47547 */ /* 0x000ff6000b800000 */
[----:B------:R-:W-:Y:S01]  /*1830*/  UMOV UR16, URZ ;  /* 0x000000ff00107c82 */ /* 0x000fe20008000000 */
[----:B------:R-:W-:-:S05]  /*1840*/  UMOV UR17, UR6 ;  /* 0x0000000600117c82 */ /* 0x000fca0008000000 */
.L_x_26:
[----:B-1----:R-:W-:Y:S01]  /*1850*/  ULEA UR33, UR17, UR4, 0x3 ;  /* 0x0000000411217291 */ /* 0x002fe2000f8e18ff */
[----:B--2---:R-:W-:Y:S01]  /*1860*/  @!P5 MOV R3, 0x4000 ;  /* 0x000040000003d802 */ /* 0x004fe20000000f00 */
[----:B--2---:R-:W-:Y:S10]  /*1870*/  @P0 BRA `(.L_x_22) ;  /* 0x00000000000c0947 */ /* 0x004ff40003800000 */
[----:B------:R-:W-:-:S04]  /*1880*/  SHF.L.U32 R4, R15, 0x1f, RZ ;  /* 0x0000001f0f047819 */ /* 0x000fc800000006ff */
[----:B------:R-:W2:Y:S02]  /*1890*/  SYNCS.PHASECHK.TRANS64.TRYWAIT P0, [UR33+0x68], R4 ;  /* 0x00006804ff0075a7 */ /* 0x000ea40008001121 */
[----:B--2---:R-:W-:Y:S05]  /*18a0*/  @!P0 BRA `(.L_x_23) ;  /* 0x0000005800d08947 */ /* 0x004fea0003800000 */
.L_x_22:
[----:B------:R2:W-:Y:S01]  /*18b0*/  @!P5 SYNCS.ARRIVE.TRANS64 RZ, [UR33], R3 ;  /* 0x00000003ffffd9a7 */ /* 0x0005e20008000021 */
[----:B------:R-:W-:Y:S04]  /*18c0*/  BSSY.RECONVERGENT B0, `(.L_x_24) ;  /* 0x0000003000007945 */ /* 0x000fe80003800200 */
[----:B------:R-:W-:Y:S05]  /*18d0*/  @P4 BRA `(.L_x_25) ;  /* 0x0000000000044947 */ /* 0x000fea0003800000 */
[----:B------:R-:W-:Y:S05]  /*18e0*/  BPT.TRAP 0x1 ;  /* 0x000000040000795c */ /* 0x000fea0000300000 */
.L_x_25:
[----:B------:R-:W-:Y:S05]  /*18f0*/  BSYNC.RECONVERGENT B0 ;  /* 0x0000000000007941 */ /* 0x000fea0003800200 */
.L_x_24:
[----:B------:R-:W-:Y:S02]  /*1900*/  UIADD3 UR6, UPT, UPT, UR17, 0x1, URZ ;  /* 0x0000000111067890 */ /* 0x000fe4000fffe0ff */
[----:B------:R-:W-:Y:S02]  /*1910*/  UIADD3 UR26, UP1, UPT, UR22, 0x80, URZ ;  /* 0x00000080161a7890 */ /* 0x000fe4000ff3e0ff */
[----:B------:R-:W-:Y:S02]  /*1920*/  UISETP.NE.AND UP0, UPT, UR6, 0xd, UPT ;  /* 0x0000000d0600788c */ /* 0x000fe4000bf05270 */
[----:B------:R-:W-:Y:S02]  /*1930*/  USHF.L.U32 UR35, UR16, 0x6, URZ ;  /* 0x0000000610237899 */ /* 0x000fe400080006ff */
[----:B------:R-:W-:Y:S02]  /*1940*/  USEL UR9, URZ, 0x1, UP0 ;  /* 0x00000001ff097887 */ /* 0x000fe40008000000 */
[----:B------:R-:W-:-:S02]  /*1950*/  USEL UR6, UR6, URZ, UP0 ;  /* 0x000000ff06067287 */ /* 0x000fc40008000000 */
[----:B------:R-:W-:Y:S02]  /*1960*/  UIADD3 UR20, UP0, UPT, UR22, 0x180, URZ ;  /* 0x0000018016147890 */ /* 0x000fe4000ff1e0ff */
[----:B------:R-:W-:Y:S01]  /*1970*/  ULEA UR8, UR6, UR4, 0x3 ;  /* 0x0000000406087291 */ /* 0x000fe2000f8e18ff */
[----:B------:R-:W-:Y:S01]  /*1980*/  LOP3.LUT R15, R15, UR9, RZ, 0x3c, !PT ;  /* 0x000000090f0f7c12 */ /* 0x000fe2000f8e3cff */
[----:B------:R-:W-:Y:S02]  /*1990*/  UIADD3.X UR27, UPT, UPT, URZ, UR23, URZ, UP1, !UPT ;  /* 0x00000017ff1b7290 */ /* 0x000fe40008ffe4ff */
[----:B------:R-:W-:Y:S01]  /*19a0*/  UIADD3.X UR21, UPT, UPT, URZ, UR23, URZ, UP0, !UPT ;  /* 0x00000017ff157290 */ /* 0x000fe200087fe4ff */
[----:B-1----:R-:W-:Y:S01]  /*19b0*/  SHF.L.U32 R2, R15, 0x1f, RZ ;  /* 0x0000001f0f027819 */ /* 0x002fe200000006ff */
[----:B------:R-:W-:Y:S01]  /*19c0*/  UMOV UR18, 0x0 ;  /* 0x0000000000127882 */ /* 0x000fe20000000000 */
[----:B------:R-:W-:Y:S01]  /*19d0*/  UMOV UR19, 0x10000000 ;  /* 0x1000000000137882 */ /* 0x000fe20000000000 */
[----:B------:R-:W-:Y:S01]  /*19e0*/  UMOV UR12, UR36 ;  /* 0x00000024000c7c82 */ /* 0x000fe20008000000 */
[----:B------:R1:W1:Y:S01]  /*19f0*/  SYNCS.PHASECHK.TRANS64.TRYWAIT P0, [UR8+0x68], R2 ;  /* 0x00006802ff0075a7 */ /* 0x0002620008001108 */
[----:B------:R-:W-:Y:S01]  /*1a00*/  ULEA UR8, UR17, UR4, 0xd ;  /* 0x0000000411087291 */ /* 0x000fe2000f8e68ff */
[----:B------:R-:W-:Y:S01]  /*1a10*/  UMOV UR9, UR33 ;  /* 0x0000002100097c82 */ /* 0x000fe20008000000 */
[----:B------:R-:W-:-:S02]  /*1a20*/  UMOV UR11, UR35 ;  /* 0x00000023000b7c82 */ /* 0x000fc40008000000 */
[----:B------:R-:W-:Y:S02]  /*1a30*/  UIADD3 UR32, UPT, UPT, UR8, 0x3400, URZ ;  /* 0x0000340008207890 */ /* 0x000fe4000fffe0ff */
[----:B------:R-:W-:Y:S02]  /*1a40*/  UIADD3 UR8, UPT, UPT, UR8, 0x1d400, URZ ;  /* 0x0001d40008087890 */ /* 0x000fe4000fffe0ff */
[----:B------:R-:W-:Y:S01]  /*1a50*/  UIADD3 UR16, UPT, UPT, UR16, 0x1, URZ ;  /* 0x0000000110107890 */ /* 0x000fe2000fffe0ff */
[----:B------:R-:W-:Y:S01]  /*1a60*/  UMOV UR24, UR5 ;  /* 0x0000000500187c82 */ /* 0x000fe20008000000 */
[----:B------:R-:W-:Y:S02]  /*1a70*/  UMOV UR17, UR6 ;  /* 0x0000000600117c82 */ /* 0x000fe40008000000 */
[----:B------:R-:W-:Y:S01]  /*1a80*/  UISETP.NE.AND UP0, UPT, UR16, UR5, UPT ;  /* 0x000000051000728c */ /* 0x000fe2000bf05270 */
[----:B------:R1:W-:Y:S02]  /*1a90*/  UTMALDG.3D [UR32], [UR26], desc[UR18] ;  /* 0x000012201a0075b4 */ /* 0x0003e40008011000 */
[----:B------:R1:W-:Y:S06]  /*1aa0*/  UTMALDG.3D [UR8], [UR20], desc[UR18] ;  /* 0x00001208140075b4 */ /* 0x0003ec0008011000 */
[----:B------:R-:W-:Y:S05]  /*1ab0*/  BRA.U UP0, `(.L_x_26) ;  /* 0xfffffffd00647547 */ /* 0x000fea000b83ffff */
.L_x_21:
[----:B-1----:R-:W-:Y:S01]  /*1ac0*/  ULEA UR8, UR6, UR4, 0x3 ;  /* 0x0000000406087291 */ /* 0x002fe2000f8e18ff */
[----:B------:R-:W-:Y:S01]  /*1ad0*/  SHF.L.U32 R2, R15, 0x1f, RZ ;  /* 0x0000001f0f027819 */ /* 0x000fe200000006ff */
[----:B------:R-:W-:Y:S01]  /*1ae0*/  @!P1 SYNCS.ARRIVE.TRANS64.A1T0 RZ, [UR4+0x108], RZ ;  /* 0x000108ffffff99a7 */ /* 0x000fe20008100004 */
[----:B------:R-:W-:-:S06]  /*1af0*/  UISETP.GT.AND UP0, UPT, UR15, UR14, UPT ;  /* 0x0000000e0f00728c */ /* 0x000fcc000bf04270 */
[----:B--2---:R1:W2:Y:S03]  /*1b00*/  SYNCS.PHASECHK.TRANS64.TRYWAIT P0, [UR8+0x68], R2 ;  /* 0x00006802ff0075a7 */ /* 0x0042a60008001108 */
[----:B------:R-:W-:Y:S05]  /*1b10*/  BRA.U !UP0, `(.L_x_27) ;  /* 0x0000000108a87547 */ /* 0x000fea000b800000 */
[----:B------:R-:W-:Y:S01]  /*1b20*/  UIADD3 UR21, UPT, UPT, UR7, UR24, URZ ;  /* 0x0000001807157290 */ /* 0x000fe2000fffe0ff */
[----:B------:R-:W-:-:S11]  /*1b30*/  UMOV UR25, UR6 ;  /* 0x0000000600197c82 */ /* 0x000fd60008000000 */
.L_x_32:
[----:B-1----:R-:W-:Y:S01]  /*1b40*/  ULEA UR17, UR25, UR4, 0x3 ;  /* 0x0000000419117291 */ /* 0x002fe2000f8e18ff */
[----:B--2---:R-:W-:Y:S01]  /*1b50*/  @!P5 MOV R3, 0x4000 ;  /* 0x000040000003d802 */ /* 0x004fe20000000f00 */
[----:B--2---:R-:W-:Y:S10]  /*1b60*/  @P0 BRA `(.L_x_28) ;  /* 0x00000000000c0947 */ /* 0x004ff40003800000 */
[----:B------:R-:W-:-:S04]  /*1b70*/  SHF.L.U32 R4, R15, 0x1f, RZ ;  /* 0x0000001f0f047819 */ /* 0x000fc800000006ff */
[----:B------:R-:W2:Y:S02]  /*1b80*/  SYNCS.PHASECHK.TRANS64.TRYWAIT P0, [UR17+0x68], R4 ;  /* 0x00006804ff0075a7 */ /* 0x000ea40008001111 */
[----:B--2---:R-:W-:Y:S05]  /*1b90*/  @!P0 BRA `(.L_x_29) ;  /* 0x00000058002c8947 */ /* 0x004fea0003800000 */
.L_x_28:
[----:B------:R2:W-:Y:S01]  /*1ba0*/  @!P5 SYNCS.ARRIVE.TRANS64 RZ, [UR17], R3 ;  /* 0x00000003ffffd9a7 */ /* 0x0005e20008000011 */
[----:B------:R-:W-:Y:S04]  /*1bb0*/  BSSY.RECONVERGENT B0, `(.L_x_30) ;  /* 0x0000003000007945 */ /* 0x000fe80003800200 */
[----:B------:R-:W-:Y:S05]  /*1bc0*/  @P4 BRA `(.L_x_31) ;  /* 0x0000000000044947 */ /* 0x000fea0003800000 */
[----:B------:R-:W-:Y:S05]  /*1bd0*/  BPT.TRAP 0x1 ;  /* 0x000000040000795c */ /* 0x000fea0000300000 */
.L_x_31:
[----:B------:R-:W-:Y:S05]  /*1be0*/  BSYNC.RECONVERGENT B0 ;  /* 0x0000000000007941 */ /* 0x000fea0003800200 */
.L_x_30:
        /* <DEDUP_REMOVED lines=20> */
[----:B------:R-:W-:Y:S01]  /*1d30*/  UIADD3 UR8, UPT, UPT, UR8, 0x1d400, URZ ;  /* 0x0001d40008087890 */ /* 0x000fe2000fffe0ff */
[----:B------:R-:W-:Y:S01]  /*1d40*/  UMOV UR9, UR17 ;  /* 0x0000001100097c82 */ /* 0x000fe20008000000 */
[----:B------:R-:W-:Y:S01]  /*1d50*/  UMOV UR11, UR19 ;  /* 0x00000013000b7c82 */ /* 0x000fe20008000000 */
[----:B------:R-:W-:Y:S01]  /*1d60*/  UIADD3 UR24, UPT, UPT, UR24, 0x1, URZ ;  /* 0x0000000118187890 */ /* 0x000fe2000fffe0ff */
[----:B------:R-:W-:-:S03]  /*1d70*/  UMOV UR25, UR6 ;  /* 0x0000000600197c82 */ /* 0x000fc60008000000 */
[----:B------:R1:W-:Y:S01]  /*1d80*/  UTMALDG.3D [UR16], [UR30], desc[UR26] ;  /* 0x00001a101e0075b4 */ /* 0x0003e20008011000 */
[----:B------:R-:W-:Y:S01]  /*1d90*/  UISETP.NE.AND UP0, UPT, UR24, UR21, UPT ;  /* 0x000000151800728c */ /* 0x000fe2000bf05270 */
[----:B------:R1:W-:Y:S08]  /*1da0*/  UTMALDG.3D [UR8], [UR28], desc[UR26] ;  /* 0x00001a081c0075b4 */ /* 0x0003f00008011000 */
[----:B------:R-:W-:Y:S05]  /*1db0*/  BRA.U UP0, `(.L_x_32) ;  /* 0xfffffffd00607547 */ /* 0x000fea000b83ffff */
.L_x_27:
[C---:B-1----:R-:W-:Y:S01]  /*1dc0*/  LEA R2, R14.reuse, UR4, 0x3 ;  /* 0x000000040e027c11 */ /* 0x042fe2000f8e18ff */
[----:B------:R-:W-:Y:S01]  /*1dd0*/  NOP ;  /* 0x0000000000007918 */ /* 0x000fe20000000000 */
[----:B--2---:R-:W-:Y:S02]  /*1de0*/  SHF.L.U32 R3, R13, 0x1f, RZ ;  /* 0x0000001f0d037819 */ /* 0x004fe400000006ff */
[----:B------:R-:W-:Y:S02]  /*1df0*/  LEA R4, R14, UR4, 0x4 ;  /* 0x000000040e047c11 */ /* 0x000fe4000f8e20ff */
[----:B------:R-:W1:Y:S02]  /*1e00*/  SYNCS.PHASECHK.TRANS64.TRYWAIT P0, [R2+URZ+0x110], R3 ;  /* 0x00011003020075a7 */ /* 0x000e6400080011ff */
[----:B-1----:R-:W-:Y:S05]  /*1e10*/  @!P0 BRA `(.L_x_33) ;  /* 0x0000005400a48947 */ /* 0x002fea0003800000 */
.L_x_128:
[----:B------:R-:W2:Y:S01]  /*1e20*/  LDS.128 R4, [R4+0x1a0] ;  /* 0x0001a00004047984 */ /* 0x000ea20000000c00 */
[----:B---3--:R-:W-:Y:S01]  /*1e30*/  ISETP.GE.AND P0, PT, R26, 0x1, PT ;  /* 0x000000011a00780c */ /* 0x008fe20003f06270 */
[----:B-1----:R-:W-:Y:S01]  /*1e40*/  VIADD R2, R2, 0x120 ;  /* 0x0000012002027836 */ /* 0x002fe20000000000 */
[----:B------:R-:W-:Y:S01]  /*1e50*/  @!PT LDS RZ, [RZ] ;  /* 0x00000000fffff984 */ /* 0x000fe20000000800 */
[----:B------:R-:W-:Y:S01]  /*1e60*/  @!PT LDS RZ, [RZ] ;  /* 0x00000000fffff984 */ /* 0x000fe20000000800 */
[----:B------:R-:W-:Y:S01]  /*1e70*/  @!PT LDS RZ, [RZ] ;  /* 0x00000000fffff984 */ /* 0x000fe20000000800 */
[----:B------:R-:W-:Y:S01]  /*1e80*/  @!PT LDS RZ, [RZ] ;  /* 0x00000000fffff984 */ /* 0x000fe20000000800 */
[----:B------:R1:W-:Y:S06]  /*1e90*/  MEMBAR.ALL.CTA ;  /* 0x0000000000007992 */ /* 0x0003ec0000008000 */
[----:B-1----:R-:W1:Y:S01]  /*1ea0*/  FENCE.VIEW.ASYNC.S ;  /* 0x00000000000073c6 */ /* 0x002e620000000000 */
[----:B------:R-:W-:-:S04]  /*1eb0*/  PRMT R2, RZ, 0x654, R2 ;  /* 0x00000654ff027816 */ /* 0x000fc80000000002 */
[----:B-1----:R1:W-:Y:S01]  /*1ec0*/  SYNCS.ARRIVE.TRANS64.RED.A1T0 RZ, [R2+URZ], RZ ;  /* 0x000000ff02ff79a7 */ /* 0x0023e200081004ff */
[----:B--2---:R-:W-:-:S13]  /*1ed0*/  LOP3.LUT P2, RZ, R6, 0x1, RZ, 0xc0, !PT ;  /* 0x0000000106ff7812 */ /* 0x004fda000784c0ff */
[----:B------:R-:W-:Y:S01]  /*1ee0*/  @P2 SHF.R.U32.HI R3, RZ, 0x10, R5 ;  /* 0x00000010ff032819 */ /* 0x000fe20000011605 */
[----:B------:R-:W-:Y:S01]  /*1ef0*/  VOTEU.ANY UP0, P2 ;  /* 0x0000000000ff7886 */ /* 0x000fe20001000100 */
[----:B------:R-:W-:Y:S02]  /*1f00*/  @P2 MOV R10, R4 ;  /* 0x00000004000a2202 */ /* 0x000fe40000000f00 */
[----:B------:R-:W-:Y:S02]  /*1f10*/  @P2 R2UR.BROADCAST UR8, R3 ;  /* 0x00000000030822ca */ /* 0x000fe400008e0000 */
[----:B------:R-:W-:-:S11]  /*1f20*/  @P2 LOP3.LUT R9, R5, 0xffff, RZ, 0xc0, !PT ;  /* 0x0000ffff05092812 */ /* 0x000fd600078ec0ff */
[----:B------:R-:W-:Y:S01]  /*1f30*/  @UP0 UMOV UR36, UR8 ;  /* 0x0000000800240c82 */ /* 0x000fe20008000000 */
[----:B-1----:R-:W-:Y:S05]  /*1f40*/  @!P0 BRA `(.L_x_34) ;  /* 0x0000000000b88947 */ /* 0x002fea0003800000 */
[----:B------:R-:W4:Y:S01]  /*1f50*/  LDC.64 R4, c[0x0][0xb18] ;  /* 0x0002c600ff047b82 */ /* 0x000f220000000a00 */
[----:B------:R-:W-:-:S07]  /*1f60*/  ISETP.NE.AND P3, PT, R26, 0x1, PT ;  /* 0x000000011a00780c */ /* 0x000fce0003f65270 */
[----:B------:R-:W1:Y:S08]  /*1f70*/  LDC.64 R6, c[0x0][0xb10] ;  /* 0x0002c400ff067b82 */ /* 0x000e700000000a00 */
[----:B------:R-:W2:Y:S08]  /*1f80*/  LDC R16, c[0x0][0xb20] ;  /* 0x0002c800ff107b82 */ /* 0x000eb00000000800 */
[----:B------:R-:W3:Y:S01]  /*1f90*/  LDC R17, c[0x0][0xb0c] ;  /* 0x0002c300ff117b82 */ /* 0x000ee20000000800 */
[----:B----4-:R-:W-:Y:S01]  /*1fa0*/  IMAD.HI.U32 R19, R0, R5, RZ ;  /* 0x0000000500137227 */ /* 0x010fe200078e00ff */
[----:B------:R-:W-:-:S03]  /*1fb0*/  ISETP.NE.AND P0, PT, R4, 0x1, PT ;  /* 0x000000010400780c */ /* 0x000fc60003f05270 */
[----:B------:R-:W-:-:S03]  /*1fc0*/  IMAD.HI.U32 R5, R9, R5, RZ ;  /* 0x0000000509057227 */ /* 0x000fc600078e00ff */
[----:B------:R-:W4:Y:S01]  /*1fd0*/  LDC.64 R2, c[0x0][0xb28] ;  /* 0x0002ca00ff027b82 */ /* 0x000f220000000a00 */
[----:B-1----:R-:W-:-:S04]  /*1fe0*/  IMAD.HI.U32 R20, R8, R6, RZ ;  /* 0x0000000608147227 */ /* 0x002fc800078e00ff */
[----:B------:R-:W-:Y:S01]  /*1ff0*/  IMAD.HI.U32 R21, R10, R6, RZ ;  /* 0x000000060a157227 */ /* 0x000fe200078e00ff */
[----:B------:R-:W-:Y:S02]  /*2000*/  SHF.R.U32.HI R20, RZ, R7, R20 ;  /* 0x00000007ff147219 */ /* 0x000fe40000011614 */
[-C--:B--2---:R-:W-:Y:S02]  /*2010*/  SHF.R.U32.HI R19, RZ, R16.reuse, R19 ;  /* 0x00000010ff137219 */ /* 0x084fe40000011613 */
[----:B------:R-:W-:Y:S02]  /*2020*/  SHF.R.U32.HI R5, RZ, R16, R5 ;  /* 0x00000010ff057219 */ /* 0x000fe40000011605 */
[----:B------:R-:W-:Y:S02]  /*2030*/  SEL R19, R0, R19, !P0 ;  /* 0x0000001300137207 */ /* 0x000fe40004000000 */
[----:B------:R-:W-:Y:S02]  /*2040*/  SHF.R.U32.HI R21, RZ, R7, R21 ;  /* 0x00000007ff157219 */ /* 0x000fe40000011615 */
[----:B---3--:R-:W-:-:S02]  /*2050*/  ISETP.NE.AND P1, PT, R17, 0x1, PT ;  /* 0x000000011100780c */ /* 0x008fc40003f25270 */
[----:B------:R-:W-:Y:S02]  /*2060*/  SEL R5, R9, R5, !P0 ;  /* 0x0000000509057207 */ /* 0x000fe40004000000 */
[----:B------:R-:W-:Y:S02]  /*2070*/  SEL R20, R8, R20, !P1 ;  /* 0x0000001408147207 */ /* 0x000fe40004800000 */
[----:B------:R-:W-:Y:S01]  /*2080*/  SEL R21, R10, R21, !P1 ;  /* 0x000000150a157207 */ /* 0x000fe20004800000 */
[----:B----4-:R-:W-:-:S04]  /*2090*/  IMAD.HI.U32 R18, R19, R2, RZ ;  /* 0x0000000213127227 */ /* 0x010fc800078e00ff */
        /* <DEDUP_REMOVED lines=10> */
[----:B------:R-:W-:-:S04]  /*2140*/  @!P0 IMAD.HI.U32 R7, R21, R2, RZ ;  /* 0x0000000215078227 */ /* 0x000fc800078e00ff */
[----:B------:R-:W-:Y:S01]  /*2150*/  IMAD.MOV R2, RZ, RZ, -R6 ;  /* 0x000000ffff027224 */ /* 0x000fe200078e0a06 */
[----:B------:R-:W-:Y:S02]  /*2160*/  @!P0 SHF.R.U32.HI R3, RZ, R3, R7 ;  /* 0x00000003ff038219 */ /* 0x000fe40000011607 */
[----:B------:R-:W-:Y:S01]  /*2170*/  IADD3 R7, PT, PT, -R5, RZ, RZ ;  /* 0x000000ff05077210 */ /* 0x000fe20007ffe1ff */
[----:B------:R-:W-:Y:S01]  /*2180*/  IMAD R2, R26, R2, R5 ;  /* 0x000000021a027224 */ /* 0x000fe200078e0205 */
        /* <DEDUP_REMOVED lines=10> */
.L_x_34:
[----:B------:R-:W1:Y:S02]  /*2230*/  LDCU UR8, c[0x0][0xb30] ;  /* 0x00016600ff0877ac */ /* 0x000e640008000800 */
[----:B-1----:R-:W-:-:S09]  /*2240*/  UISETP.NE.AND UP0, UPT, UR8, 0x1, UPT ;  /* 0x000000010800788c */ /* 0x002fd2000bf05270 */
[----:B------:R-:W-:Y:S05]  /*2250*/  BRA.U UP0, `(.L_x_35) ;  /* 0x0000000100407547 */ /* 0x000fea000b800000 */
[----:B------:R-:W1:Y:S08]  /*2260*/  LDC.64 R4, c[0x0][0xb10] ;  /* 0x0002c400ff047b82 */ /* 0x000e700000000a00 */
[----:B------:R-:W2:Y:S08]  /*2270*/  LDC.64 R2, c[0x0][0xb18] ;  /* 0x0002c600ff027b82 */ /* 0x000eb00000000a00 */
[----:B------:R-:W3:Y:S08]  /*2280*/  LDC R6, c[0x0][0xb20] ;  /* 0x0002c800ff067b82 */ /* 0x000ef00000000800 */
[----:B------:R-:W4:Y:S01]  /*2290*/  LDC R7, c[0x0][0xb0c] ;  /* 0x0002c300ff077b82 */ /* 0x000f220000000800 */
[----:B-1----:R-:W-:-:S05]  /*22a0*/  IMAD.HI.U32 R4, R10, R4, RZ ;  /* 0x000000040a047227 */ /* 0x002fca00078e00ff */
[----:B------:R-:W-:Y:S01]  /*22b0*/  SHF.R.U32.HI R4, RZ, R5, R4 ;  /* 0x00000005ff047219 */ /* 0x000fe20000011604 */
[----:B--2---:R-:W-:Y:S01]  /*22c0*/  IMAD.HI.U32 R3, R9, R3, RZ ;  /* 0x0000000309037227 */ /* 0x004fe200078e00ff */
[----:B------:R-:W-:-:S04]  /*22d0*/  ISETP.NE.AND P0, PT, R2, 0x1, PT ;  /* 0x000000010200780c */ /* 0x000fc80003f05270 */
[----:B---3--:R-:W-:-:S04]  /*22e0*/  SHF.R.U32.HI R3, RZ, R6, R3 ;  /* 0x00000006ff037219 */ /* 0x008fc80000011603 */
[----:B------:R-:W-:Y:S02]  /*22f0*/  SEL R3, R9, R3, !P0 ;  /* 0x0000000309037207 */ /* 0x000fe40004000000 */
[----:B----4-:R-:W-:-:S04]  /*2300*/  ISETP.NE.AND P1, PT, R7, 0x1, PT ;  /* 0x000000010700780c */ /* 0x010fc80003f25270 */
[----:B------:R-:W-:-:S05]  /*2310*/  SEL R4, R10, R4, !P1 ;  /* 0x000000040a047207 */ /* 0x000fca0004800000 */
[----:B------:R-:W-:Y:S02]  /*2320*/  IMAD.IADD R5, R3, 0x1, -R4 ;  /* 0x0000000103057824 */ /* 0x000fe400078e0a04 */
[----:B------:R-:W-:Y:S02]  /*2330*/  IMAD.IADD R3, R4, 0x1, -R3 ;  /* 0x0000000104037824 */ /* 0x000fe400078e0a03 */
[----:B------:R-:W-:Y:S02]  /*2340*/  IMAD R10, R5, R7, R10 ;  /* 0x00000007050a7224 */ /* 0x000fe400078e020a */
[----:B------:R-:W-:-:S07]  /*2350*/  IMAD R9, R3, R2, R9 ;  /* 0x0000000203097224 */ /* 0x000fce00078e0209 */
.L_x_35:
[----:B------:R-:W-:Y:S01]  /*2360*/  VIADD R14, R14, 0x1 ;  /* 0x000000010e0e7836 */ /* 0x000fe20000000000 */
[----:B------:R-:W-:Y:S01]  /*2370*/  PLOP3.LUT P1, PT, PT, PT, PT, 0x80, 0x8 ;  /* 0x000000000008781c */ /* 0x000fe20003f2f070 */
[----:B------:R-:W-:Y:S02]  /*2380*/  IMAD.IADD R21, R10, 0x1, R59 ;  /* 0x000000010a157824 */ /* 0x000fe400078e023b */
[----:B------:R-:W-:Y:S01]  /*2390*/  IMAD.IADD R20, R9, 0x1, R58 ;  /* 0x0000000109147824 */ /* 0x000fe200078e023a */
[----:B------:R-:W-:-:S04]  /*23a0*/  ISETP.NE.AND P0, PT, R14, 0x2, PT ;  /* 0x000000020e00780c */ /* 0x000fc80003f05270 */
[----:B------:R-:W-:Y:S02]  /*23b0*/  SEL R2, RZ, 0x1, P0 ;  /* 0x00000001ff027807 */ /* 0x000fe40000000000 */
[----:B------:R-:W-:Y:S02]  /*23c0*/  SEL R14, R14, RZ, P0 ;  /* 0x000000ff0e0e7207 */ /* 0x000fe40000000000 */
[----:B------:R-:W-:Y:S01]  /*23d0*/  LOP3.LUT R13, R13, R2, RZ, 0x3c, !PT ;  /* 0x000000020d0d7212 */ /* 0x000fe200078e3cff */
[----:B------:R-:W-:Y:S06]  /*23e0*/  @P2 BRA `(.L_x_36) ;  /* 0xfffffff000a02947 */ /* 0x000fec000383ffff */
[----:B------:R-:W-:Y:S01]  /*23f0*/  UIADD3 UR4, UPT, UPT, UR4, 0x68, URZ ;  /* 0x0000006804047890 */ /* 0x000fe2000fffe0ff */
[----:B------:R-:W-:-:S03]  /*2400*/  SHF.L.U32 R2, R15, 0x1f, RZ ;  /* 0x0000001f0f027819 */ /* 0x000fc600000006ff */
[----:B------:R-:W-:-:S09]  /*2410*/  ULEA UR5, UR6, UR4, 0x3 ;  /* 0x0000000406057291 */ /* 0x000fd2000f8e18ff */
[----:B------:R-:W1:Y:S02]  /*2420*/  SYNCS.PHASECHK.TRANS64.TRYWAIT P0, [UR5], R2 ;  /* 0x00000002ff0075a7 */ /* 0x000e640008001105 */
[----:B-1----:R-:W-:Y:S05]  /*2430*/  @!P0 BRA `(.L_x_37) ;  /* 0x0000005000308947 */ /* 0x002fea0003800000 */
.L_x_130:
[----:B------:R-:W-:-:S04]  /*2440*/  UIADD3 UR6, UPT, UPT, UR6, 0x1, URZ ;  /* 0x0000000106067890 */ /* 0x000fc8000fffe0ff */
[----:B------:R-:W-:-:S04]  /*2450*/  UISETP.NE.AND UP0, UPT, UR6, 0xd, UPT ;  /* 0x0000000d0600788c */ /* 0x000fc8000bf05270 */
[----:B------:R-:W-:Y:S02]  /*2460*/  USEL UR7, URZ, 0x1, UP0 ;  /* 0x00000001ff077887 */ /* 0x000fe40008000000 */
[----:B------:R-:W-:-:S04]  /*2470*/  USEL UR6, UR6, URZ, UP0 ;  /* 0x000000ff06067287 */ /* 0x000fc80008000000 */
[----:B------:R-:W-:Y:S01]  /*2480*/  ULEA UR5, UR6, UR4, 0x3 ;  /* 0x0000000406057291 */ /* 0x000fe2000f8e18ff */
[----:B-1----:R-:W-:-:S04]  /*2490*/  LOP3.LUT R2, R15, UR7, RZ, 0x3c, !PT ;  /* 0x000000070f027c12 */ /* 0x002fc8000f8e3cff */
[----:B------:R-:W-:-:S04]  /*24a0*/  SHF.L.U32 R3, R2, 0x1f, RZ ;  /* 0x0000001f02037819 */ /* 0x000fc800000006ff */
[----:B------:R-:W1:Y:S02]  /*24b0*/  SYNCS.PHASECHK.TRANS64.TRYWAIT P0, [UR5], R3 ;  /* 0x00000003ff0075a7 */ /* 0x000e640008001105 */
[----:B-1----:R-:W-:Y:S05]  /*24c0*/  @!P0 BRA `(.L_x_38) ;  /* 0x0000005000248947 */ /* 0x002fea0003800000 */
.L_x_132:
[----:B------:R-:W-:-:S04]  /*24d0*/  UIADD3 UR6, UPT, UPT, UR6, 0x1, URZ ;  /* 0x0000000106067890 */ /* 0x000fc8000fffe0ff */
[----:B------:R-:W-:-:S04]  /*24e0*/  UISETP.NE.AND UP0, UPT, UR6, 0xd, UPT ;  /* 0x0000000d0600788c */ /* 0x000fc8000bf05270 */
[----:B------:R-:W-:Y:S02]  /*24f0*/  USEL UR7, URZ, 0x1, UP0 ;  /* 0x00000001ff077887 */ /* 0x000fe40008000000 */
[----:B------:R-:W-:-:S04]  /*2500*/  USEL UR6, UR6, URZ, UP0 ;  /* 0x000000ff06067287 */ /* 0x000fc80008000000 */
[----:B------:R-:W-:Y:S01]  /*2510*/  ULEA UR5, UR6, UR4, 0x3 ;  /* 0x0000000406057291 */ /* 0x000fe2000f8e18ff */
[----:B------:R-:W-:-:S04]  /*2520*/  LOP3.LUT R2, R2, UR7, RZ, 0x3c, !PT ;  /* 0x0000000702027c12 */ /* 0x000fc8000f8e3cff */
[----:B-1----:R-:W-:-:S04]  /*2530*/  SHF.L.U32 R3, R2, 0x1f, RZ ;  /* 0x0000001f02037819 */ /* 0x002fc800000006ff */
[----:B------:R-:W1:Y:S02]  /*2540*/  SYNCS.PHASECHK.TRANS64.TRYWAIT P0, [UR5], R3 ;  /* 0x00000003ff0075a7 */ /* 0x000e640008001105 */
[----:B-1----:R-:W-:Y:S05]  /*2550*/  @!P0 BRA `(.L_x_39) ;  /* 0x0000005000188947 */ /* 0x002fea0003800000 */
.L_x_134:
        /* <DEDUP_REMOVED lines=9> */
.L_x_136:
        /* <DEDUP_REMOVED lines=9> */
.L_x_138:
        /* <DEDUP_REMOVED lines=9> */
.L_x_140:
        /* <DEDUP_REMOVED lines=9> */
.L_x_142:
        /* <DEDUP_REMOVED lines=9> */
.L_x_144:
        /* <DEDUP_REMOVED lines=9> */
.L_x_146:
        /* <DEDUP_REMOVED lines=9> */
.L_x_148:
        /* <DEDUP_REMOVED lines=9> */
.L_x_150:
        /* <DEDUP_REMOVED lines=9> */
.L_x_152:
[----:B------:R-:W-:-:S04]  /*2a70*/  UIADD3 UR6, UPT, UPT, UR6, 0x1, URZ ;  /* 0x0000000106067890 */ /* 0x000fc8000fffe0ff */
[----:B------:R-:W-:-:S04]  /*2a80*/  UISETP.NE.AND UP0, UPT, UR6, 0xd, UPT ;  /* 0x0000000d0600788c */ /* 0x000fc8000bf05270 */
[----:B------:R-:W-:Y:S02]  /*2a90*/  USEL UR5, URZ, 0x1, UP0 ;  /* 0x00000001ff057887 */ /* 0x000fe40008000000 */
[----:B------:R-:W-:-:S04]  /*2aa0*/  USEL UR6, UR6, URZ, UP0 ;  /* 0x000000ff06067287 */ /* 0x000fc80008000000 */
[----:B------:R-:W-:Y:S01]  /*2ab0*/  ULEA UR6, UR6, UR4, 0x3 ;  /* 0x0000000406067291 */ /* 0x000fe2000f8e18ff */
[----:B------:R-:W-:-:S04]  /*2ac0*/  LOP3.LUT R2, R2, UR5, RZ, 0x3c, !PT ;  /* 0x0000000502027c12 */ /* 0x000fc8000f8e3cff */
[----:B------:R-:W-:Y:S01]  /*2ad0*/  SHF.L.U32 R2, R2, 0x1f, RZ ;  /* 0x0000001f02027819 */ /* 0x000fe200000006ff */
[----:B-1--4-:R-:W-:-:S07]  /*2ae0*/  IMAD.U32 R0, RZ, RZ, UR6 ;  /* 0x00000006ff007e24 */ /* 0x012fce000f8e00ff */
.L_x_49:
[----:B-1----:R1:W2:Y:S02]  /*2af0*/  SYNCS.PHASECHK.TRANS64.TRYWAIT P0, [R0+URZ], R2 ;  /* 0x00000002000075a7 */ /* 0x0022a400080011ff */
[----:B--2---:R-:W-:Y:S05]  /*2b00*/  @!P0 NANOSLEEP.SYNCS 0x989680 ;  /* 0x009896800000895d */ /* 0x004fea0003900000 */
[----:B------:R-:W2:Y:S02]  /*2b10*/  @!P0 SYNCS.PHASECHK.TRANS64 P0, [R0+URZ], R2 ;  /* 0x00000002000085a7 */ /* 0x000ea400080010ff */
[----:B--2---:R-:W-:Y:S05]  /*2b20*/  @P0 EXIT ;  /* 0x000000000000094d */ /* 0x004fea0003800000 */
[----:B------:R-:W-:Y:S05]  /*2b30*/  BRA `(.L_x_49) ;  /* 0xfffffffc00ec7947 */ /* 0x000fea000383ffff */
.L_x_18:
[----:B------:R-:W-:-:S04]  /*2b40*/  UISETP.NE.AND UP1, UPT, UR37, URZ, UPT ;  /* 0x000000ff2500728c */ /* 0x000fc8000bf25270 */
[----:B------:R-:W-:-:S09]  /*2b50*/  UISETP.NE.OR UP1, UPT, UR8, 0x1, UP1 ;  /* 0x000000010800788c */ /* 0x000fd20008f25670 */
[----:B------:R-:W-:Y:S05]  /*2b60*/  BRA.U UP1, `(.L_x_50) ;  /* 0x0000000501487547 */ /* 0x000fea000b800000 */
[----:B------:R-:W-:Y:S01]  /*2b70*/  ISETP.NE.AND P2, PT, R2, RZ, PT ;  /* 0x000000ff0200720c */ /* 0x000fe20003f45270 */
[----:B------:R-:W-:Y:S01]  /*2b80*/  IMAD.MOV.U32 R12, RZ, RZ, 0x1 ;  /* 0x00000001ff0c7424 */ /* 0x000fe200078e00ff */
[----:B------:R-:W-:Y:S02]  /*2b90*/  CS2R R10, SRZ ;  /* 0x00000000000a7805 */ /* 0x000fe4000001ff00 */
[----:B------:R-:W-:Y:S01]  /*2ba0*/  CS2R R8, SRZ ;  /* 0x0000000000087805 */ /* 0x000fe2000001ff00 */
[----:B------:R-:W-:Y:S01]  /*2bb0*/  UMOV UR4, 0x400 ;  /* 0x0000040000047882 */ /* 0x000fe20000000000 */
[----:B------:R-:W-:Y:S01]  /*2bc0*/  UMOV UR6, URZ ;  /* 0x000000ff00067c82 */ /* 0x000fe20008000000 */
[----:B------:R-:W-:-:S12]  /*2bd0*/  ULEA UR37, UR37, UR4, 0x18 ;  /* 0x0000000425257291 */ /* 0x000fd8000f8ec0ff */
.L_x_54:
[----:B------:R-:W-:Y:S02]  /*2be0*/  LEA R0, R8, UR37, 0x3 ;  /* 0x0000002508007c11 */ /* 0x000fe4000f8e18ff */
[----:B------:R-:W-:-:S03]  /*2bf0*/  SHF.L.U32 R4, R9, 0x1f, RZ ;  /* 0x0000001f09047819 */ /* 0x000fc600000006ff */
[----:B------:R-:W-:Y:S01]  /*2c00*/  VIADD R5, R0, 0x180 ;  /* 0x0000018000057836 */ /* 0x000fe20000000000 */
[----:B------:R-:W1:Y:S02]  /*2c10*/  SYNCS.PHASECHK.TRANS64.TRYWAIT P0, [R0+URZ+0x170], R4 ;  /* 0x00017004000075a7 */ /* 0x000e6400080011ff */
[----:B-1----:R-:W-:Y:S05]  /*2c20*/  @!P0 BRA `(.L_x_51) ;  /* 0x0000004c00548947 */ /* 0x002fea0003800000 */
.L_x_153:
[----:B------:R-:W-:Y:S01]  /*2c30*/  ULEA UR5, UR6, UR37, 0x3 ;  /* 0x0000002506057291 */ /* 0x000fe2000f8e18ff */
[----:B-1----:R-:W-:Y:S01]  /*2c40*/  PRMT R0, RZ, 0x654, R5 ;  /* 0x00000654ff007816 */ /* 0x002fe20000000005 */
[----:B------:R-:W-:Y:S01]  /*2c50*/  @!P2 IMAD.MOV.U32 R4, RZ, RZ, 0x10 ;  /* 0x00000010ff04a424 */ /* 0x000fe200078e00ff */
[----:B------:R-:W-:Y:S01]  /*2c60*/  SHF.L.U32 R5, R12, 0x1f, RZ ;  /* 0x0000001f0c057819 */ /* 0x000fe200000006ff */
[----:B------:R-:W-:Y:S01]  /*2c70*/  UIADD3 UR4, UPT, UPT, UR5, 0x110, URZ ;  /* 0x0000011005047890 */ /* 0x000fe2000fffe0ff */
[----:B------:R1:W-:Y:S05]  /*2c80*/  SYNCS.ARRIVE.TRANS64.RED.A1T0 RZ, [R0+URZ], RZ ;  /* 0x000000ff00ff79a7 */ /* 0x0003ea00081004ff */
[----:B------:R-:W-:Y:S01]  /*2c90*/  IMAD.U32 R6, RZ, RZ, UR4 ;  /* 0x00000004ff067e24 */ /* 0x000fe2000f8e00ff */
[----:B------:R-:W2:Y:S04]  /*2ca0*/  SYNCS.PHASECHK.TRANS64.TRYWAIT P0, [UR5+0x120], R5 ;  /* 0x00012005ff0075a7 */ /* 0x000ea80008001105 */
[----:B------:R-:W-:Y:S01]  /*2cb0*/  PRMT R6, R2, 0x654, R6 ;  /* 0x0000065402067816 */ /* 0x000fe20000000006 */
[----:B-12---:R-:W-:Y:S06]  /*2cc0*/  @!P0 BRA `(.L_x_52) ;  /* 0x0000004c00408947 */ /* 0x006fec0003800000 */
.L_x_155:
[----:B------:R-:W-:Y:S01]  /*2cd0*/  ULEA UR4, UR6, UR37, 0x4 ;  /* 0x0000002506047291 */ /* 0x000fe2000f8e20ff */
[----:B------:R-:W-:Y:S01]  /*2ce0*/  SEL R3, R6, R3, !P2 ;  /* 0x0000000306037207 */ /* 0x000fe20005000000 */
[----:B------:R-:W-:Y:S01]  /*2cf0*/  UIADD3 UR5, UPT, UPT, UR5, 0x110, URZ ;  /* 0x0000011005057890 */ /* 0x000fe2000fffe0ff */
[----:B-1----:R-:W-:Y:S01]  /*2d00*/  LEA R0, R11, UR37, 0x3 ;  /* 0x000000250b007c11 */ /* 0x002fe2000f8e18ff */
[----:B------:R-:W-:Y:S01]  /*2d10*/  UIADD3 UR4, UPT, UPT, UR4, 0x1a0, URZ ;  /* 0x000001a004047890 */ /* 0x000fe2000fffe0ff */
[----:B------:R1:W-:Y:S01]  /*2d20*/  @!P2 SYNCS.ARRIVE.TRANS64.RED RZ, [R3+URZ], R4 ;  /* 0x0000000403ffa9a7 */ /* 0x0003e200080004ff */
[----:B------:R-:W-:Y:S01]  /*2d30*/  UIADD3 UR6, UPT, UPT, UR6, 0x1, URZ ;  /* 0x0000000106067890 */ /* 0x000fe2000fffe0ff */
[----:B------:R-:W-:-:S03]  /*2d40*/  VIADD R8, R8, 0x1 ;  /* 0x0000000108087836 */ /* 0x000fc60000000000 */
[----:B------:R-:W-:Y:S02]  /*2d50*/  UISETP.NE.AND UP0, UPT, UR6, 0x2, UPT ;  /* 0x000000020600788c */ /* 0x000fe4000bf05270 */
[----:B------:R-:W-:Y:S01]  /*2d60*/  ISETP.NE.AND P0, PT, R8, 0x2, PT ;  /* 0x000000020800780c */ /* 0x000fe20003f05270 */
[----:B------:R-:W-:Y:S06]  /*2d70*/  UGETNEXTWORKID.BROADCAST [UR4], [UR5] ;  /* 0x00000000040073ca */ /* 0x000fec0008000100 */
[----:B------:R-:W-:Y:S02]  /*2d80*/  USEL UR4, URZ, 0x1, UP0 ;  /* 0x00000001ff047887 */ /* 0x000fe40008000000 */
[----:B------:R-:W-:-:S04]  /*2d90*/  USEL UR6, UR6, URZ, UP0 ;  /* 0x000000ff06067287 */ /* 0x000fc80008000000 */
[----:B------:R-:W-:Y:S02]  /*2da0*/  LOP3.LUT R12, R12, UR4, RZ, 0x3c, !PT ;  /* 0x000000040c0c7c12 */ /* 0x000fe4000f8e3cff */
[----:B-1----:R-:W-:-:S04]  /*2db0*/  SHF.L.U32 R4, R10, 0x1f, RZ ;  /* 0x0000001f0a047819 */ /* 0x002fc800000006ff */
[----:B------:R-:W1:Y:S02]  /*2dc0*/  SYNCS.PHASECHK.TRANS64.TRYWAIT P1, [R0+URZ+0x110], R4 ;  /* 0x00011004000075a7 */ /* 0x000e6400080211ff */
[----:B-1----:R-:W-:Y:S05]  /*2dd0*/  @!P1 BRA `(.L_x_53) ;  /* 0x0000004c00149947 */ /* 0x002fea0003800000 */
.L_x_156:
[C---:B-1----:R-:W-:Y:S01]  /*2de0*/  LEA R4, R11.reuse, UR37, 0x4 ;  /* 0x000000250b047c11 */ /* 0x042fe2000f8e20ff */
[----:B------:R-:W-:Y:S01]  /*2df0*/  VIADD R0, R0, 0x120 ;  /* 0x0000012000007836 */ /* 0x000fe20000000000 */
[----:B------:R-:W-:Y:S01]  /*2e00*/  SEL R8, R8, RZ, P0 ;  /* 0x000000ff08087207 */ /* 0x000fe20000000000 */
[----:B------:R-:W-:-:S03]  /*2e10*/  VIADD R11, R11, 0x1 ;  /* 0x000000010b0b7836 */ /* 0x000fc60000000000 */
[----:B------:R-:W1:Y:S01]  /*2e20*/  LDS.128 R4, [R4+0x1a0] ;  /* 0x0001a00004047984 */ /* 0x000e620000000c00 */
[----:B------:R-:W-:Y:S02]  /*2e30*/  PRMT R0, RZ, 0x654, R0 ;  /* 0x00000654ff007816 */ /* 0x000fe40000000000 */
[C---:B------:R-:W-:Y:S01]  /*2e40*/  ISETP.NE.AND P1, PT, R11.reuse, 0x2, PT ;  /* 0x000000020b00780c */ /* 0x040fe20003f25270 */
[----:B------:R-:W-:Y:S01]  /*2e50*/  @!PT LDS RZ, [RZ] ;  /* 0x00000000fffff984 */ /* 0x000fe20000000800 */
[----:B------:R-:W-:Y:S01]  /*2e60*/  @!PT LDS RZ, [RZ] ;  /* 0x00000000fffff984 */ /* 0x000fe20000000800 */
[----:B------:R-:W-:Y:S01]  /*2e70*/  @!PT LDS RZ, [RZ] ;  /* 0x00000000fffff984 */ /* 0x000fe20000000800 */
[----:B------:R-:W-:Y:S01]  /*2e80*/  @!PT LDS RZ, [RZ] ;  /* 0x00000000fffff984 */ /* 0x000fe20000000800 */
[----:B------:R2:W-:Y:S06]  /*2e90*/  MEMBAR.ALL.CTA ;  /* 0x0000000000007992 */ /* 0x0005ec0000008000 */
[----:B--2---:R-:W2:Y:S01]  /*2ea0*/  FENCE.VIEW.ASYNC.S ;  /* 0x00000000000073c6 */ /* 0x004ea20000000000 */
[----:B------:R-:W-:Y:S01]  /*2eb0*/  SEL R11, R11, RZ, P1 ;  /* 0x000000ff0b0b7207 */ /* 0x000fe20000800000 */
[----:B--2---:R2:W-:Y:S01]  /*2ec0*/  SYNCS.ARRIVE.TRANS64.RED.A1T0 RZ, [R0+URZ], RZ ;  /* 0x000000ff00ff79a7 */ /* 0x0045e200081004ff */
[----:B-1----:R-:W-:-:S02]  /*2ed0*/  LOP3.LUT P3, RZ, R6, 0x1, RZ, 0xc0, !PT ;  /* 0x0000000106ff7812 */ /* 0x002fc4000786c0ff */
[----:B------:R-:W-:-:S04]  /*2ee0*/  SEL R4, RZ, 0x1, P1 ;  /* 0x00000001ff047807 */ /* 0x000fc80000800000 */
[----:B------:R-:W-:Y:S02]  /*2ef0*/  LOP3.LUT R10, R10, R4, RZ, 0x3c, !PT ;  /* 0x000000040a0a7212 */ /* 0x000fe400078e3cff */
[----:B--2---:R-:W-:-:S04]  /*2f00*/  SEL R0, RZ, 0x1, P0 ;  /* 0x00000001ff007807 */ /* 0x004fc80000000000 */
[----:B------:R-:W-:Y:S01]  /*2f10*/  LOP3.LUT R9, R9, R0, RZ, 0x3c, !PT ;  /* 0x0000000009097212 */ /* 0x000fe200078e3cff */
[----:B------:R-:W-:Y:S06]  /*2f20*/  @P3 BRA `(.L_x_54) ;  /* 0xfffffffc002c3947 */ /* 0x000fec000383ffff */
[----:B------:R-:W-:Y:S01]  /*2f30*/  ULEA UR5, UR6, UR37, 0x3 ;  /* 0x0000002506057291 */ /* 0x000fe2000f8e18ff */
[----:B------:R-:W-:-:S08]  /*2f40*/  SHF.L.U32 R2, R12, 0x1f, RZ ;  /* 0x0000001f0c027819 */ /* 0x000fd000000006ff */
[----:B------:R-:W1:Y:S02]  /*2f50*/  SYNCS.PHASECHK.TRANS64 P0, [UR5+0x120], R2 ;  /* 0x00012002ff0075a7 */ /* 0x000e640008001005 */
[----:B-1----:R-:W-:Y:S05]  /*2f60*/  @P0 BRA `(.L_x_55) ;  /* 0x0000000000080947 */ /* 0x002fea0003800000 */
[----:B------:R-:W1:Y:S02]  /*2f70*/  SYNCS.PHASECHK.TRANS64.TRYWAIT P0, [UR5+0x120], R2 ;  /* 0x00012002ff0075a7 */ /* 0x000e640008001105 */
[----:B-1----:R-:W-:Y:S05]  /*2f80*/  @!P0 BRA `(.L_x_56) ;  /* 0x0000004800bc8947 */ /* 0x002fea0003800000 */
.L_x_55:
[----:B------:R-:W-:-:S04]  /*2f90*/  UIADD3 UR4, UPT, UPT, UR6, 0x1, URZ ;  /* 0x0000000106047890 */ /* 0x000fc8000fffe0ff */
[----:B------:R-:W-:-:S04]  /*2fa0*/  UISETP.NE.AND UP0, UPT, UR4, 0x2, UPT ;  /* 0x000000020400788c */ /* 0x000fc8000bf05270 */
[----:B------:R-:W-:Y:S02]  /*2fb0*/  USEL UR7, URZ, 0x1, UP0 ;  /* 0x00000001ff077887 */ /* 0x000fe40008000000 */
[----:B------:R-:W-:-:S04]  /*2fc0*/  USEL UR4, UR4, URZ, UP0 ;  /* 0x000000ff04047287 */ /* 0x000fc80008000000 */
[----:B------:R-:W-:Y:S01]  /*2fd0*/  ULEA UR4, UR4, UR37, 0x3 ;  /* 0x0000002504047291 */ /* 0x000fe2000f8e18ff */
[----:B-1----:R-:W-:-:S04]  /*2fe0*/  LOP3.LUT R2, R12, UR7, RZ, 0x3c, !PT ;  /* 0x000000070c027c12 */ /* 0x002fc8000f8e3cff */
[----:B------:R-:W-:-:S04]  /*2ff0*/  SHF.L.U32 R0, R2, 0x1f, RZ ;  /* 0x0000001f02007819 */ /* 0x000fc800000006ff */
[----:B------:R-:W1:Y:S02]  /*3000*/  SYNCS.PHASECHK.TRANS64 P0, [UR4+0x120], R0 ;  /* 0x00012000ff0075a7 */ /* 0x000e640008001004 */
[----:B-1----:R-:W-:Y:S05]  /*3010*/  @P0 EXIT ;  /* 0x000000000000094d */ /* 0x002fea0003800000 */
[----:B------:R-:W-:Y:S02]  /*3020*/  SHF.L.U32 R2, R2, 0x1f, RZ ;  /* 0x0000001f02027819 */ /* 0x000fe400000006ff */
[----:B------:R-:W-:-:S07]  /*3030*/  MOV R0, UR4 ;  /* 0x0000000400007c02 */ /* 0x000fce0008000f00 */
.L_x_57:
[----:B-1----:R1:W2:Y:S02]  /*3040*/  SYNCS.PHASECHK.TRANS64.TRYWAIT P0, [R0+URZ+0x120], R2 ;  /* 0x00012002000075a7 */ /* 0x0022a400080011ff */
[----:B--2---:R-:W-:Y:S05]  /*3050*/  @!P0 NANOSLEEP.SYNCS 0x989680 ;  /* 0x009896800000895d */ /* 0x004fea0003900000 */
[----:B------:R-:W2:Y:S02]  /*3060*/  @!P0 SYNCS.PHASECHK.TRANS64 P0, [R0+URZ+0x120], R2 ;  /* 0x00012002000085a7 */ /* 0x000ea400080010ff */
[----:B--2---:R-:W-:Y:S05]  /*3070*/  @P0 EXIT ;  /* 0x000000000000094d */ /* 0x004fea0003800000 */
[----:B------:R-:W-:Y:S05]  /*3080*/  BRA `(.L_x_57) ;  /* 0xfffffffc00ec7947 */ /* 0x000fea000383ffff */
.L_x_50:
[----:B------:R-:W-:-:S09]  /*3090*/  UISETP.NE.AND UP1, UPT, UR8, URZ, UPT ;  /* 0x000000ff0800728c */ /* 0x000fd2000bf25270 */
[----:B------:R-:W-:Y:S05]  /*30a0*/  BRA.U UP1, `(.L_x_58) ;  /* 0x0000000d01c47547 */ /* 0x000fea000b800000 */
[----:B------:R-:W-:Y:S01]  /*30b0*/  UMOV UR4, 0x40 ;  /* 0x0000004000047882 */ /* 0x000fe20000000000 */
[----:B------:R-:W-:Y:S01]  /*30c0*/  NOP ;  /* 0x0000000000007918 */ /* 0x000fe20000000000 */
[----:B------:R-:W-:Y:S01]  /*30d0*/  ULEA UR4, UR37, UR4, 0x18 ;  /* 0x0000000425047291 */ /* 0x000fe2000f8ec0ff */
[----:B------:R-:W-:Y:S02]  /*30e0*/  UMOV UR5, 0x400 ;  /* 0x0000040000057882 */ /* 0x000fe40000000000 */
[----:B------:R-:W-:-:S06]  /*30f0*/  ULEA UR37, UR37, UR5, 0x18 ;  /* 0x0000000525257291 */ /* 0x000fcc000f8ec0ff */
[----:B------:R-:W1:Y:S02]  /*3100*/  LDS.U8 R0, [UR4+0x1c] ;  /* 0x00001c04ff007984 */ /* 0x000e640008000000 */
[----:B-1----:R-:W-:-:S13]  /*3110*/  ISETP.NE.AND P0, PT, R0, RZ, PT ;  /* 0x000000ff0000720c */ /* 0x002fda0003f05270 */
[----:B------:R-:W-:Y:S05]  /*3120*/  @P0 BRA `(.L_x_59) ;  /* 0x0000000000580947 */ /* 0x000fea0003800000 */
[----:B------:R-:W-:-:S13]  /*3130*/  ELECT P0, URZ, PT ;  /* 0x0000000000ff782f */ /* 0x000fda0003800000 */
[----:B------:R-:W-:Y:S05]  /*3140*/  @!P0 BRA `(.L_x_60) ;  /* 0x0000000000608947 */ /* 0x000fea0003800000 */
[----:B------:R-:W-:Y:S01]  /*3150*/  UMOV UR5, 0x10 ;  /* 0x0000001000057882 */ /* 0x000fe20000000000 */
[----:B------:R-:W-:Y:S01]  /*3160*/  HFMA2 R0, -RZ, RZ, 0, 5.9604644775390625e-08 ;  /* 0x00000001ff007431 */ /* 0x000fe200000001ff */
[----:B------:R-:W-:-:S03]  /*3170*/  MOV R2, 0xffff ;  /* 0x0000ffff00027802 */ /* 0x000fc60000000f00 */
[----:B------:R-:W-:Y:S04]  /*3180*/  DEPBAR.LE SB1, 0x36 ;  /* 0x00009d800000791a */ /* 0x000fe80000000000 */
[----:B------:R-:W1:Y:S02]  /*3190*/  UTCATOMSWS.FIND_AND_SET.ALIGN UP0, UR5, UR5 ;  /* 0x00000005000575e3 */ /* 0x000e640008000800 */
[----:B-1----:R-:W-:Y:S01]  /*31a0*/  MOV R3, UR5 ;  /* 0x0000000500037c02 */ /* 0x002fe20008000f00 */
[----:B------:R-:W-:Y:S06]  /*31b0*/  BRA.U UP0, `(.L_x_61) ;  /* 0x0000000100187547 */ /* 0x000fec000b800000 */
.L_x_62:
[----:B------:R-:W-:Y:S05]  /*31c0*/  NANOSLEEP 0x64 ;  /* 0x000000640000795d */ /* 0x000fea0003800000 */
[----:B------:R-:W-:-:S05]  /*31d0*/  UMOV UR5, 0x10 ;  /* 0x0000001000057882 */ /* 0x000fca0000000000 */
[----:B------:R-:W-:Y:S04]  /*31e0*/  DEPBAR.LE SB1, 0x36 ;  /* 0x00009d800000791a */ /* 0x000fe80000000000 */
[----:B------:R-:W1:Y:S02]  /*31f0*/  UTCATOMSWS.FIND_AND_SET.ALIGN UP0, UR5, UR5 ;  /* 0x00000005000575e3 */ /* 0x000e640008000800 */
[----:B-1----:R-:W-:Y:S01]  /*3200*/  MOV R3, UR5 ;  /* 0x0000000500037c02 */ /* 0x002fe20008000f00 */
[----:B------:R-:W-:Y:S05]  /*3210*/  BRA.U !UP0, `(.L_x_62) ;  /* 0xfffffffd08e87547 */ /* 0x000fea000b83ffff */
.L_x_61:
[-C--:B------:R-:W-:Y:S02]  /*3220*/  SHF.L.U32 R2, R2, R3.reuse, RZ ;  /* 0x0000000302027219 */ /* 0x080fe400000006ff */
[----:B------:R-:W-:Y:S01]  /*3230*/  SHF.L.U32 R0, R0, R3, RZ ;  /* 0x0000000300007219 */ /* 0x000fe200000006ff */
[----:B------:R-:W-:Y:S02]  /*3240*/  IMAD.SHL.U32 R3, R3, 0x20, RZ ;  /* 0x0000002003037824 */ /* 0x000fe400078e00ff */
[----:B------:R1:W-:Y:S04]  /*3250*/  ATOMS.OR RZ, [UR4+0x14], R2 ;  /* 0x00001402ffff798c */ /* 0x0003e8000b000004 */
[----:B------:R1:W-:Y:S04]  /*3260*/  ATOMS.OR RZ, [UR4+0x18], R0 ;  /* 0x00001800ffff798c */ /* 0x0003e8000b000004 */
[----:B------:R1:W-:Y:S01]  /*3270*/  STS [UR37+0x1c0], R3 ;  /* 0x0001c003ff007988 */ /* 0x0003e20008000825 */
[----:B------:R-:W-:Y:S05]  /*3280*/  BRA `(.L_x_60) ;  /* 0x0000000000107947 */ /* 0x000fea0003800000 */
.L_x_59:
[----:B------:R-:W-:Y:S02]  /*3290*/  MOV R0, 0xffffffff ;  /* 0xffffffff00007802 */ /* 0x000fe40000000f00 */
[----:B------:R-:W-:-:S03]  /*32a0*/  MOV R2, 0x32d0 ;  /* 0x000032d000027802 */ /* 0x000fc60000000f00 */
[----:B------:R1:W-:Y:S04]  /*32b0*/  STS [UR37+0x1c0], R0 ;  /* 0x0001c000ff007988 */ /* 0x0003e80008000825 */
[----:B-1-3-5:R-:W-:Y:S05]  /*32c0*/  CALL.REL.NOINC `($__internal_1_$__cuda_sm10x_tcgen05_guardrail_trap_phase_invalid_during_alloc) ;  /* 0x0000004c00907944 */ /* 0x02afea0003c00000 */
.L_x_60:
[----:B------:R-:W-:Y:S05]  /*32d0*/  WARPSYNC.ALL ;  /* 0x0000000000007948 */ /* 0x000fea0003800000 */
[----:B------:R-:W2:Y:S01]  /*32e0*/  S2UR UR5, SR_CgaCtaId ;  /* 0x00000000000579c3 */ /* 0x000ea20000008800 */
[----:B------:R-:W-:Y:S01]  /*32f0*/  UMOV UR4, 0x400 ;  /* 0x0000040000047882 */ /* 0x000fe20000000000 */
[----:B------:R-:W-:-:S06]  /*3300*/  NOP ;  /* 0x0000000000007918 */ /* 0x000fcc0000000000 */
[----:B------:R-:W-:Y:S06]  /*3310*/  BAR.ARV 0x6, 0xa0 ;  /* 0x0182800000007b1d */ /* 0x000fec0000002000 */
[----:B------:R-:W4:Y:S01]  /*3320*/  LDCU UR7, c[0x0][0x38c] ;  /* 0x00007180ff0777ac */ /* 0x000f220008000800 */
[----:B------:R-:W-:Y:S01]  /*3330*/  IMAD.MOV.U32 R11, RZ, RZ, 0x1 ;  /* 0x00000001ff0b7424 */ /* 0x000fe200078e00ff */
[----:B------:R-:W-:Y:S01]  /*3340*/  CS2R R8, SRZ ;  /* 0x0000000000087805 */ /* 0x000fe2000001ff00 */
[----:B------:R-:W-:Y:S01]  /*3350*/  IMAD.MOV.U32 R10, RZ, RZ, RZ ;  /* 0x000000ffff0a7224 */ /* 0x000fe200078e00ff */
[----:B------:R-:W3:Y:S01]  /*3360*/  LDCU UR6, c[0x0][0x38c] ;  /* 0x00007180ff0677ac */ /* 0x000ee20008000800 */
[----:B------:R-:W-:Y:S01]  /*3370*/  UMOV UR13, URZ ;  /* 0x000000ff000d7c82 */ /* 0x000fe20008000000 */
[----:B------:R-:W-:Y:S01]  /*3380*/  UMOV UR12, URZ ;  /* 0x000000ff000c7c82 */ /* 0x000fe20008000000 */
[----:B--2---:R-:W-:Y:S01]  /*3390*/  ULEA UR5, UR5, UR4, 0x18 ;  /* 0x0000000405057291 */ /* 0x004fe2000f8ec0ff */
[----:B------:R-:W-:Y:S01]  /*33a0*/  UMOV UR24, 0x0 ;  /* 0x0000000000187882 */ /* 0x000fe20000000000 */
[----:B------:R-:W-:-:S02]  /*33b0*/  UMOV UR25, 0x4118010 ;  /* 0x0411801000197882 */ /* 0x000fc40000000000 */
[----:B------:R-:W-:Y:S02]  /*33c0*/  UIADD3 UR15, UPT, UPT, UR5, 0x3400, URZ ;  /* 0x00003400050f7890 */ /* 0x000fe4000fffe0ff */
[----:B------:R-:W-:Y:S02]  /*33d0*/  UIADD3 UR14, UPT, UPT, UR5, 0x1d400, URZ ;  /* 0x0001d400050e7890 */ /* 0x000fe4000fffe0ff */
[----:B----4-:R-:W-:Y:S01]  /*33e0*/  UIADD3 UR7, UPT, UPT, UR7, 0x3f, URZ ;  /* 0x0000003f07077890 */ /* 0x010fe2000fffe0ff */
[----:B-1----:R-:W1:Y:S01]  /*33f0*/  LDS R0, [UR5+0x1c0] ;  /* 0x0001c005ff007984 */ /* 0x002e620008000800 */
[----:B------:R-:W-:Y:S02]  /*3400*/  USHF.R.U32.HI UR15, URZ, 0x4, UR15 ;  /* 0x00000004ff0f7899 */ /* 0x000fe4000801160f */
[----:B------:R-:W-:Y:S02]  /*3410*/  USHF.R.S32.HI UR4, URZ, 0x1f, UR7 ;  /* 0x0000001fff047899 */ /* 0x000fe40008011407 */
[----:B------:R-:W-:-:S02]  /*3420*/  USHF.R.U32.HI UR14, URZ, 0x4, UR14 ;  /* 0x00000004ff0e7899 */ /* 0x000fc4000801160e */
[----:B------:R-:W-:Y:S01]  /*3430*/  ULEA.HI UR4, UR4, UR7, URZ, 0x6 ;  /* 0x0000000704047291 */ /* 0x000fe2000f8f30ff */
[----:B------:R-:W-:Y:S01]  /*3440*/  UMOV UR22, 0x0 ;  /* 0x0000000000167882 */ /* 0x000fe20000000000 */
[----:B------:R-:W-:Y:S02]  /*3450*/  UMOV UR23, 0x4118010 ;  /* 0x0411801000177882 */ /* 0x000fe40000000000 */
[----:B------:R-:W-:Y:S02]  /*3460*/  USHF.R.S32.HI UR4, URZ, 0x6, UR4 ;  /* 0x00000006ff047899 */ /* 0x000fe40008011404 */
[----:B------:R-:W-:Y:S02]  /*3470*/  ULOP3.LUT UR15, UR15, 0x3fff, URZ, 0xc0, !UPT ;  /* 0x00003fff0f0f7892 */ /* 0x000fe4000f8ec0ff */
[----:B------:R-:W-:Y:S02]  /*3480*/  UISETP.LT.AND UP0, UPT, UR4, 0x1, UPT ;  /* 0x000000010400788c */ /* 0x000fe4000bf01270 */
[----:B------:R-:W-:-:S02]  /*3490*/  ULOP3.LUT UR14, UR14, 0x3fff, URZ, 0xc0, !UPT ;  /* 0x00003fff0e0e7892 */ /* 0x000fc4000f8ec0ff */
[----:B------:R-:W-:Y:S02]  /*34a0*/  USEL UR9, UR4, 0x1, !UP0 ;  /* 0x0000000104097887 */ /* 0x000fe4000c000000 */
[----:B---3--:R-:W-:Y:S02]  /*34b0*/  UISETP.GE.AND UP3, UPT, UR6, 0x1, UPT ;  /* 0x000000010600788c */ /* 0x008fe4000bf66270 */
[----:B------:R-:W-:Y:S01]  /*34c0*/  UIADD3 UR9, UPT, UPT, -UR9, URZ, URZ ;  /* 0x000000ff09097290 */ /* 0x000fe2000fffe1ff */
[----:B------:R-:W-:Y:S01]  /*34d0*/  UMOV UR20, 0x0 ;  /* 0x0000000000147882 */ /* 0x000fe20000000000 */
[----:B------:R-:W-:Y:S01]  /*34e0*/  UMOV UR21, 0x4118010 ;  /* 0x0411801000157882 */ /* 0x000fe20000000000 */
[----:B------:R-:W-:Y:S01]  /*34f0*/  UMOV UR18, 0x0 ;  /* 0x0000000000127882 */ /* 0x000fe20000000000 */
[----:B------:R-:W-:Y:S01]  /*3500*/  UMOV UR19, 0x4118010 ;  /* 0x0411801000137882 */ /* 0x000fe20000000000 */
[----:B-1----:R-:W-:-:S15]  /*3510*/  R2UR UR16, R0 ;  /* 0x00000000001072ca */ /* 0x002fde00000e0000 */
.L_x_69:
[----:B------:R-:W-:Y:S02]  /*3520*/  LEA R0, R10, UR5, 0x3 ;  /* 0x000000050a007c11 */ /* 0x000fe4000f8e18ff */
[----:B------:R-:W-:Y:S02]  /*3530*/  SHF.L.U32 R2, R9, 0x1f, RZ ;  /* 0x0000001f09027819 */ /* 0x000fe400000006ff */
[----:B------:R-:W-:Y:S01]  /*3540*/  PLOP3.LUT P0, PT, PT, PT, UP3, 0x80, 0x8 ;  /* 0x000000000008781c */ /* 0x000fe20003f0f038 */
[----:B------:R-:W-:Y:S01]  /*3550*/  VIADD R3, R0, 0x120 ;  /* 0x0000012000037836 */ /* 0x000fe20000000000 */
[----:B-1----:R-:W1:Y:S02]  /*3560*/  SYNCS.PHASECHK.TRANS64.TRYWAIT P1, [R0+URZ+0x110], R2 ;  /* 0x00011002000075a7 */ /* 0x002e6400080211ff */
[----:B-1-3--:R-:W-:Y:S09]  /*3570*/  @!P1 BRA `(.L_x_63) ;  /* 0x0000004400589947 */ /* 0x00aff20003800000 */
.L_x_158:
[----:B------:R-:W-:Y:S01]  /*3580*/  LEA R4, R10, UR5, 0x4 ;  /* 0x000000050a047c11 */ /* 0x000fe2000f8e20ff */
[----:B------:R-:W-:Y:S01]  /*3590*/  @UP3 ULEA UR6, UR12, UR5, 0x3 ;  /* 0x000000050c063291 */ /* 0x000fe2000f8e18ff */
[----:B------:R-:W-:Y:S01]  /*35a0*/  PLOP3.LUT P2, PT, PT, PT, PT, 0x80, 0x8 ;  /* 0x000000000008781c */ /* 0x000fe20003f4f070 */
[----:B------:R-:W-:Y:S01]  /*35b0*/  ULEA UR7, UR13, UR5, 0x3 ;  /* 0x000000050d077291 */ /* 0x000fe2000f8e18ff */
[----:B------:R-:W-:Y:S02]  /*35c0*/  PRMT R3, RZ, 0x654, R3 ;  /* 0x00000654ff037816 */ /* 0x000fe40000000003 */
[----:B------:R-:W2:Y:S01]  /*35d0*/  LDS.128 R4, [R4+0x1a0] ;  /* 0x0001a00004047984 */ /* 0x000ea20000000c00 */
[----:B-1----:R-:W-:Y:S02]  /*35e0*/  @P0 SHF.L.U32 R2, R8, 0x1f, RZ ;  /* 0x0000001f08020819 */ /* 0x002fe400000006ff */
[----:B------:R-:W-:Y:S01]  /*35f0*/  SHF.L.U32 R0, R11, 0x1f, RZ ;  /* 0x0000001f0b007819 */ /* 0x000fe200000006ff */
[----:B------:R-:W-:Y:S01]  /*3600*/  @!PT LDS RZ, [RZ] ;  /* 0x00000000fffff984 */ /* 0x000fe20000000800 */
[----:B------:R-:W-:Y:S01]  /*3610*/  @!PT LDS RZ, [RZ] ;  /* 0x00000000fffff984 */ /* 0x000fe20000000800 */
[----:B------:R-:W-:Y:S01]  /*3620*/  @!PT LDS RZ, [RZ] ;  /* 0x00000000fffff984 */ /* 0x000fe20000000800 */
[----:B------:R-:W-:Y:S01]  /*3630*/  @!PT LDS RZ, [RZ] ;  /* 0x00000000fffff984 */ /* 0x000fe20000000800 */
[----:B------:R1:W-:Y:S06]  /*3640*/  MEMBAR.ALL.CTA ;  /* 0x0000000000007992 */ /* 0x0003ec0000008000 */
[----:B-1----:R-:W1:Y:S02]  /*3650*/  FENCE.VIEW.ASYNC.S ;  /* 0x00000000000073c6 */ /* 0x002e640000000000 */
[----:B-1----:R1:W-:Y:S01]  /*3660*/  SYNCS.ARRIVE.TRANS64.RED.A1T0 RZ, [R3+URZ], RZ ;  /* 0x000000ff03ff79a7 */ /* 0x0023e200081004ff */
[----:B------:R1:W3:Y:S01]  /*3670*/  @P0 SYNCS.PHASECHK.TRANS64.TRYWAIT P2, [UR6], R2 ;  /* 0x00000002ff0005a7 */ /* 0x0002e20008041106 */
[----:B------:R-:W-:Y:S01]  /*3680*/  ULEA.HI UR6, UR13, UR13, URZ, 0x1 ;  /* 0x0000000d0d067291 */ /* 0x000fe2000f8f08ff */
[----:B--2---:R-:W-:-:S03]  /*3690*/  LOP3.LUT P1, RZ, R6, 0x1, RZ, 0xc0, !PT ;  /* 0x0000000106ff7812 */ /* 0x004fc6000782c0ff */
[----:B------:R-:W-:Y:S02]  /*36a0*/  USHF.L.U32 UR8, UR6, 0x5, URZ ;  /* 0x0000000506087899 */ /* 0x000fe400080006ff */
[----:B------:R-:W-:Y:S02]  /*36b0*/  ULOP3.LUT UR6, UR6, 0xffe, URZ, 0xc0, !UPT ;  /* 0x00000ffe06067892 */ /* 0x000fe4000f8ec0ff */
[----:B------:R-:W-:Y:S02]  /*36c0*/  ULOP3.LUT UR8, UR8, 0xffffffc0, URZ, 0xc0, !UPT ;  /* 0xffffffc008087892 */ /* 0x000fe4000f8ec0ff */
[----:B------:R-:W-:Y:S02]  /*36d0*/  UIADD3 UR6, UPT, UPT, -UR6, UR13, URZ ;  /* 0x0000000d06067290 */ /* 0x000fe4000fffe1ff */
[----:B------:R-:W-:Y:S01]  /*36e0*/  UIADD3 UR8, UPT, UPT, UR16, UR8, URZ ;  /* 0x0000000810087290 */ /* 0x000fe2000fffe0ff */
[----:B------:R-:W2:Y:S03]  /*36f0*/  SYNCS.PHASECHK.TRANS64.TRYWAIT P0, [UR7+0x150], R0 ;  /* 0x00015000ff0075a7 */ /* 0x000ea60008001107 */
[----:B------:R-:W-:Y:S01]  /*3700*/  ULEA UR8, UR6, UR8, 0x14 ;  /* 0x0000000806087291 */ /* 0x000fe2000f8ea0ff */
[----:B-123--:R-:W-:Y:S11]  /*3710*/  @!P0 BRA `(.L_x_64) ;  /* 0x0000004400048947 */ /* 0x00eff60003800000 */
.L_x_160:
[----:B------:R-:W-:Y:S01]  /*3720*/  IADD3 R10, PT, PT, R10, 0x1, RZ ;  /* 0x000000010a0a7810 */ /* 0x000fe20007ffe0ff */
[----:B------:R-:W-:Y:S06]  /*3730*/  BRA.U !UP3, `(.L_x_65) ;  /* 0x000000010bc07547 */ /* 0x000fec000b800000 */
[----:B------:R-:W-:Y:S01]  /*3740*/  UPLOP3.LUT UP4, UPT, UPT, UPT, UPT, 0x40, 0x4 ;  /* 0x000000000004789c */ /* 0x000fe20003f8e870 */
[----:B------:R-:W-:Y:S01]  /*3750*/  UMOV UR11, UR9 ;  /* 0x00000009000b7c82 */ /* 0x000fe20008000000 */
[----:B------:R-:W-:Y:S01]  /*3760*/  UMOV UR10, UR4 ;  /* 0x00000004000a7c82 */ /* 0x000fe20008000000 */
[----:B------:R-:W-:-:S08]  /*3770*/  UMOV UR17, UR12 ;  /* 0x0000000c00117c82 */ /* 0x000fd00008000000 */
.L_x_68:
[----:B------:R-:W-:Y:S02]  /*3780*/  UIADD3 UR11, UPT, UPT, UR11, 0x1, URZ ;  /* 0x000000010b0b7890 */ /* 0x000fe4000fffe0ff */
[----:B--2---:R-:W-:Y:S02]  /*3790*/  ULEA UR6, UR17, UR5, 0x3 ;  /* 0x0000000511067291 */ /* 0x004fe4000f8e18ff */
[----:B------:R-:W-:Y:S01]  /*37a0*/  UISETP.NE.AND UP0, UPT, UR11, URZ, UPT ;  /* 0x000000ff0b00728c */ /* 0x000fe2000bf05270 */
[----:B---3--:R-:W-:Y:S10]  /*37b0*/  @P2 BRA `(.L_x_66) ;  /* 0x00000000000c2947 */ /* 0x008ff40003800000 */
[----:B-1----:R-:W-:Y:S04]  /*37c0*/  SHF.L.U32 R2, R8, 0x1f, RZ ;  /* 0x0000001f08027819 */ /* 0x002fe800000006ff */
[----:B------:R-:W1:Y:S02]  /*37d0*/  SYNCS.PHASECHK.TRANS64.TRYWAIT P0, [UR6], R2 ;  /* 0x00000002ff0075a7 */ /* 0x000e640008001106 */
[----:B-1----:R-:W-:Y:S05]  /*37e0*/  @!P0 BRA `(.L_x_67) ;  /* 0x0000004000e88947 */ /* 0x002fea0003800000 */
.L_x_66:
[----:B------:R-:W-:Y:S01]  /*37f0*/  UISETP.NE.AND UP1, UPT, UR10, 0x1, UPT ;  /* 0x000000010a00788c */ /* 0x000fe2000bf25270 */
[----:B------:R-:W-:Y:S01]  /*3800*/  PLOP3.LUT P2, PT, PT, PT, PT, 0x80, 0x8 ;  /* 0x000000000008781c */ /* 0x000fe20003f4f070 */
[----:B------:R-:W-:Y:S02]  /*3810*/  UIADD3 UR12, UPT, UPT, UR17, 0x1, URZ ;  /* 0x00000001110c7890 */ /* 0x000fe4000fffe0ff */
[----:B------:R-:W-:Y:S02]  /*3820*/  ULEA UR28, UR17, UR15, 0x9 ;  /* 0x0000000f111c7291 */ /* 0x000fe4000f8e48ff */
[----:B------:R-:W-:Y:S01]  /*3830*/  UISETP.NE.AND UP2, UPT, UR12, 0xd, UPT ;  /* 0x0000000d0c00788c */ /* 0x000fe2000bf45270 */
[----:B------:R-:W-:Y:S01]  /*3840*/  PLOP3.LUT P0, PT, PT, PT, UP1, 0x80, 0x8 ;  /* 0x000000000008781c */ /* 0x000fe20003f0f018 */
[----:B------:R-:W-:Y:S02]  /*3850*/  UIADD3 UR40, UPT, UPT, UR28, 0x80, URZ ;  /* 0x000000801c287890 */ /* 0x000fe4000fffe0ff */
[----:B------:R-:W-:Y:S02]  /*3860*/  USEL UR27, URZ, 0x1, UP2 ;  /* 0x00000001ff1b7887 */ /* 0x000fe40009000000 */
[----:B------:R-:W-:Y:S02]  /*3870*/  USEL UR12, UR12, URZ, UP2 ;  /* 0x000000ff0c0c7287 */ /* 0x000fe40009000000 */
[----:B------:R-:W-:Y:S02]  /*3880*/  UIADD3 UR36, UPT, UPT, UR28, 0x100, URZ ;  /* 0x000001001c247890 */ /* 0x000fe4000fffe0ff */
[----:B------:R-:W-:Y:S01]  /*3890*/  @UP1 ULEA UR26, UR12, UR5, 0x3 ;  /* 0x000000050c1a1291 */ /* 0x000fe2000f8e18ff */
[----:B------:R-:W-:Y:S01]  /*38a0*/  LOP3.LUT R8, R8, UR27, RZ, 0x3c, !PT ;  /* 0x0000001b08087c12 */ /* 0x000fe2000f8e3cff */
[----:B------:R-:W-:Y:S02]  /*38b0*/  UIADD3 UR32, UPT, UPT, UR28, 0x180, URZ ;  /* 0x000001801c207890 */ /* 0x000fe4000fffe0ff */
[----:B------:R-:W-:Y:S01]  /*38c0*/  UIADD3 UR6, UPT, UPT, UR6, 0x68, URZ ;  /* 0x0000006806067890 */ /* 0x000fe2000fffe0ff */
[----:B-1----:R-:W-:Y:S01]  /*38d0*/  @P0 SHF.L.U32 R0, R8, 0x1f, RZ ;  /* 0x0000001f08000819 */ /* 0x002fe200000006ff */
[----:B------:R-:W-:Y:S01]  /*38e0*/  UIADD3 UR10, UPT, UPT, UR10, -0x1, URZ ;  /* 0xffffffff0a0a7890 */ /* 0x000fe2000fffe0ff */
[----:B------:R-:W-:Y:S02]  /*38f0*/  UMOV UR29, 0x40004040 ;  /* 0x40004040001d7882 */ /* 0x000fe40000000000 */
[----:B------:R2:W3:Y:S01]  /*3900*/  @P0 SYNCS.PHASECHK.TRANS64.TRYWAIT P2, [UR26], R0 ;  /* 0x00000000ff0005a7 */ /* 0x0004e2000804111a */
[----:B------:R-:W-:Y:S01]  /*3910*/  ULEA UR26, UR17, UR14, 0x9 ;  /* 0x0000000e111a7291 */ /* 0x000fe2000f8e48ff */
[----:B------:R-:W-:Y:S01]  /*3920*/  UMOV UR27, 0x40004040 ;  /* 0x40004040001b7882 */ /* 0x000fe20000000000 */
[----:B------:R-:W-:Y:S02]  /*3930*/  UMOV UR41, 0x40004040 ;  /* 0x4000404000297882 */ /* 0x000fe40000000000 */
[----:B------:R-:W-:Y:S02]  /*3940*/  UIADD3 UR38, UPT, UPT, UR26, 0x80, URZ ;  /* 0x000000801a267890 */ /* 0x000fe4000fffe0ff */
[----:B------:R-:W-:Y:S02]  /*3950*/  UIADD3 UR34, UPT, UPT, UR26, 0x100, URZ ;  /* 0x000001001a227890 */ /* 0x000fe4000fffe0ff */
[----:B------:R-:W-:Y:S01]  /*3960*/  UIADD3 UR30, UPT, UPT, UR26, 0x180, URZ ;  /* 0x000001801a1e7890 */ /* 0x000fe2000fffe0ff */
[----:B------:R2:W-:Y:S01]  /*3970*/  UTCHMMA gdesc[UR28], gdesc[UR26], tmem[UR8], tmem[UR24], idesc[UR25], UP4 ;  /* 0x00ff181a1c0075ea */ /* 0x0005e2000a000008 */
[----:B------:R-:W-:Y:S01]  /*3980*/  UPLOP3.LUT UP4, UPT, UPT, UPT, UPT, 0x80, 0x8 ;  /* 0x000000000008789c */ /* 0x000fe20003f8f070 */
[----:B------:R-:W-:Y:S01]  /*3990*/  UMOV UR39, 0x40004040 ;  /* 0x4000404000277882 */ /* 0x000fe20000000000 */
[----:B------:R-:W-:Y:S01]  /*39a0*/  UMOV UR37, 0x40004040 ;  /* 0x4000404000257882 */ /* 0x000fe20000000000 */
[----:B------:R2:W-:Y:S01]  /*39b0*/  UTCHMMA gdesc[UR40], gdesc[UR38], tmem[UR8], tmem[UR22], idesc[UR23], UPT ;  /* 0x00ff1626280075ea */ /* 0x0005e2000b800008 */
[----:B------:R-:W-:Y:S01]  /*39c0*/  UMOV UR35, 0x40004040 ;  /* 0x4000404000237882 */ /* 0x000fe20000000000 */
[----:B------:R-:W-:Y:S01]  /*39d0*/  UMOV UR33, 0x40004040 ;  /* 0x4000404000217882 */ /* 0x000fe20000000000 */
[----:B------:R-:W-:Y:S01]  /*39e0*/  UMOV UR31, 0x40004040 ;  /* 0x40004040001f7882 */ /* 0x000fe20000000000 */
[----:B------:R2:W-:Y:S01]  /*39f0*/  UTCHMMA gdesc[UR36], gdesc[UR34], tmem[UR8], tmem[UR20], idesc[UR21], UPT ;  /* 0x00ff1422240075ea */ /* 0x0005e2000b800008 */
[----:B------:R2:W-:Y:S01]  /*3a00*/  UTCHMMA gdesc[UR32], gdesc[UR30], tmem[UR8], tmem[UR18], idesc[UR19], UPT ;  /* 0x00ff121e200075ea */ /* 0x0005e2000b800008 */
[----:B------:R2:W-:Y:S01]  /*3a10*/  UTCBAR [UR6], URZ ;  /* 0x000000ff060073e9 */ /* 0x0005e200080000ff */
[----:B------:R-:W-:Y:S01]  /*3a20*/  UMOV UR17, UR12 ;  /* 0x0000000c00117c82 */ /* 0x000fe20008000000 */
[----:B------:R-:W-:Y:S05]  /*3a30*/  BRA.U UP0, `(.L_x_68) ;  /* 0xfffffffd00507547 */ /* 0x000fea000b83ffff */
.L_x_65:
[----:B------:R-:W-:Y:S01]  /*3a40*/  UIADD3 UR13, UPT, UPT, UR13, 0x1, URZ ;  /* 0x000000010d0d7890 */ /* 0x000fe2000fffe0ff */
[C---:B------:R-:W-:Y:S01]  /*3a50*/  ISETP.NE.AND P0, PT, R10.reuse, 0x2, PT ;  /* 0x000000020a00780c */ /* 0x040fe20003f05270 */
[----:B------:R-:W-:Y:S02]  /*3a60*/  UIADD3 UR7, UPT, UPT, UR7, 0x130, URZ ;  /* 0x0000013007077890 */ /* 0x000fe4000fffe0ff */
[----:B------:R-:W-:Y:S01]  /*3a70*/  UISETP.NE.AND UP0, UPT, UR13, 0x4, UPT ;  /* 0x000000040d00788c */ /* 0x000fe2000bf05270 */
[----:B-12---:R-:W-:Y:S02]  /*3a80*/  SEL R0, RZ, 0x1, P0 ;  /* 0x00000001ff007807 */ /* 0x006fe40000000000 */
[----:B------:R-:W-:Y:S01]  /*3a90*/  SEL R10, R10, RZ, P0 ;  /* 0x000000ff0a0a7207 */ /* 0x000fe20000000000 */
[----:B------:R-:W-:Y:S01]  /*3aa0*/  USEL UR6, URZ, 0x1, UP0 ;  /* 0x00000001ff067887 */ /* 0x000fe20008000000 */
[----:B------:R-:W-:Y:S01]  /*3ab0*/  LOP3.LUT R9, R9, R0, RZ, 0x3c, !PT ;  /* 0x0000000009097212 */ /* 0x000fe200078e3cff */
[----:B------:R-:W-:Y:S01]  /*3ac0*/  USEL UR13, UR13, URZ, UP0 ;  /* 0x000000ff0d0d7287 */ /* 0x000fe20008000000 */
[----:B------:R1:W-:Y:S03]  /*3ad0*/  UTCBAR [UR7], URZ ;  /* 0x000000ff070073e9 */ /* 0x0003e600080000ff */
[----:B------:R-:W-:Y:S01]  /*3ae0*/  LOP3.LUT R11, R11, UR6, RZ, 0x3c, !PT ;  /* 0x000000060b0b7c12 */ /* 0x000fe2000f8e3cff */
[----:B------:R-:W-:Y:S07]  /*3af0*/  @P1 BRA `(.L_x_69) ;  /* 0xfffffff800881947 */ /* 0x000fee000383ffff */
[----:B------:R-:W2:Y:S01]  /*3b00*/  S2UR UR4, SR_CgaCtaId ;  /* 0x00000000000479c3 */ /* 0x000ea20000008800 */
[----:B------:R-:W-:Y:S01]  /*3b10*/  ELECT P0, URZ, PT ;  /* 0x0000000000ff782f */ /* 0x000fe20003800000 */
[----:B------:R-:W-:Y:S01]  /*3b20*/  IMAD.MOV.U32 R0, RZ, RZ, 0x1 ;  /* 0x00000001ff007424 */ /* 0x000fe200078e00ff */
[----:B------:R-:W-:Y:S01]  /*3b30*/  UIADD3 UR5, UPT, UPT, UR5, 0x150, URZ ;  /* 0x0000015005057890 */ /* 0x000fe2000fffe0ff */
[----:B------:R-:W-:Y:S01]  /*3b40*/  SHF.L.U32 R2, R11, 0x1f, RZ ;  /* 0x0000001f0b027819 */ /* 0x000fe200000006ff */
[----:B------:R-:W-:-:S03]  /*3b50*/  UMOV UR6, 0x40 ;  /* 0x0000004000067882 */ /* 0x000fc60000000000 */
[----:B------:R-:W-:Y:S01]  /*3b60*/  UVIRTCOUNT.DEALLOC.SMPOOL 0x80 ;  /* 0x000000800000784c */ /* 0x000fe20000000000 */
[----:B--2---:R-:W-:Y:S02]  /*3b70*/  ULEA UR4, UR4, UR6, 0x18 ;  /* 0x0000000604047291 */ /* 0x004fe4000f8ec0ff */
[----:B------:R-:W-:-:S07]  /*3b80*/  ULEA UR6, UR13, UR5, 0x3 ;  /* 0x000000050d067291 */ /* 0x000fce000f8e18ff */
[----:B------:R2:W-:Y:S02]  /*3b90*/  @P0 STS.U8 [UR4+0x1c], R0 ;  /* 0x00001c00ff000988 */ /* 0x0005e40008000004 */
[----:B------:R-:W4:Y:S02]  /*3ba0*/  SYNCS.PHASECHK.TRANS64.TRYWAIT P0, [UR6], R2 ;  /* 0x00000002ff0075a7 */ /* 0x000f240008001106 */
[----:B--2-4-:R-:W-:Y:S05]  /*3bb0*/  @!P0 BRA `(.L_x_70) ;  /* 0x00000040000c8947 */ /* 0x014fea0003800000 */
.L_x_163:
[----:B-1----:R-:W-:-:S04]  /*3bc0*/  UIADD3 UR7, UPT, UPT, UR13, 0x1, URZ ;  /* 0x000000010d077890 */ /* 0x002fc8000fffe0ff */
[----:B------:R-:W-:-:S04]  /*3bd0*/  UISETP.NE.AND UP0, UPT, UR7, 0x4, UPT ;  /* 0x000000040700788c */ /* 0x000fc8000bf05270 */
[----:B------:R-:W-:Y:S02]  /*3be0*/  USEL UR8, URZ, 0x1, UP0 ;  /* 0x00000001ff087887 */ /* 0x000fe40008000000 */
[----:B------:R-:W-:-:S04]  /*3bf0*/  USEL UR7, UR7, URZ, UP0 ;  /* 0x000000ff07077287 */ /* 0x000fc80008000000 */
[----:B------:R-:W-:Y:S01]  /*3c00*/  ULEA UR6, UR7, UR5, 0x3 ;  /* 0x0000000507067291 */ /* 0x000fe2000f8e18ff */
[----:B--2---:R-:W-:-:S04]  /*3c10*/  LOP3.LUT R2, R11, UR8, RZ, 0x3c, !PT ;  /* 0x000000080b027c12 */ /* 0x004fc8000f8e3cff */
[----:B------:R-:W-:-:S04]  /*3c20*/  SHF.L.U32 R3, R2, 0x1f, RZ ;  /* 0x0000001f02037819 */ /* 0x000fc800000006ff */
[----:B------:R-:W1:Y:S02]  /*3c30*/  SYNCS.PHASECHK.TRANS64.TRYWAIT P0, [UR6], R3 ;  /* 0x00000003ff0075a7 */ /* 0x000e640008001106 */
[----:B-1----:R-:W-:Y:S05]  /*3c40*/  @!P0 BRA `(.L_x_71) ;  /* 0x0000004000008947 */ /* 0x002fea0003800000 */
.L_x_165:
        /* <DEDUP_REMOVED lines=9> */
.L_x_167:
[----:B------:R-:W-:-:S04]  /*3ce0*/  UIADD3 UR7, UPT, UPT, UR7, 0x1, URZ ;  /* 0x0000000107077890 */ /* 0x000fc8000fffe0ff */
[----:B------:R-:W-:-:S04]  /*3cf0*/  UISETP.NE.AND UP0, UPT, UR7, 0x4, UPT ;  /* 0x000000040700788c */ /* 0x000fc8000bf05270 */
[----:B------:R-:W-:Y:S02]  /*3d00*/  USEL UR6, URZ, 0x1, UP0 ;  /* 0x00000001ff067887 */ /* 0x000fe40008000000 */
[----:B------:R-:W-:-:S04]  /*3d10*/  USEL UR7, UR7, URZ, UP0 ;  /* 0x000000ff07077287 */ /* 0x000fc80008000000 */
[----:B------:R-:W-:Y:S01]  /*3d20*/  ULEA UR7, UR7, UR5, 0x3 ;  /* 0x0000000507077291 */ /* 0x000fe2000f8e18ff */
[----:B------:R-:W-:-:S04]  /*3d30*/  LOP3.LUT R2, R2, UR6, RZ, 0x3c, !PT ;  /* 0x0000000602027c12 */ /* 0x000fc8000f8e3cff */
[----:B------:R-:W-:-:S04]  /*3d40*/  SHF.L.U32 R2, R2, 0x1f, RZ ;  /* 0x0000001f02027819 */ /* 0x000fc800000006ff */
[----:B------:R-:W2:Y:S02]  /*3d50*/  SYNCS.PHASECHK.TRANS64.TRYWAIT P0, [UR7], R2 ;  /* 0x00000002ff0075a7 */ /* 0x000ea40008001107 */
[----:B--2---:R-:W-:Y:S05]  /*3d60*/  @!P0 BRA `(.L_x_73) ;  /* 0x0000003c00e88947 */ /* 0x004fea0003800000 */
.L_x_169:
[----:B------:R-:W-:Y:S01]  /*3d70*/  NOP ;  /* 0x0000000000007918 */ /* 0x000fe20000000000 */
[----:B-1----:R-:W1:Y:S01]  /*3d80*/  LDS R0, [UR4+0x14] ;  /* 0x00001404ff007984 */ /* 0x002e620008000800 */
[----:B------:R-:W-:Y:S01]  /*3d90*/  ULOP3.LUT UR6, UR16, 0xffff, URZ, 0xc0, !UPT ;  /* 0x0000ffff10067892 */ /* 0x000fe2000f8ec0ff */
[----:B------:R-:W-:Y:S01]  /*3da0*/  UMOV UR8, 0xffff ;  /* 0x0000ffff00087882 */ /* 0x000fe20000000000 */
[----:B------:R-:W-:Y:S02]  /*3db0*/  UMOV UR5, 0x1 ;  /* 0x0000000100057882 */ /* 0x000fe40000000000 */
[----:B------:R-:W-:-:S04]  /*3dc0*/  USHF.R.U32.HI UR6, URZ, 0x5, UR6 ;  /* 0x00000005ff067899 */ /* 0x000fc80008011606 */
[----:B------:R-:W-:Y:S02]  /*3dd0*/  USHF.L.U32 UR8, UR8, UR6, URZ ;  /* 0x0000000608087299 */ /* 0x000fe400080006ff */
[----:B------:R-:W-:-:S04]  /*3de0*/  USHF.L.U32 UR5, UR5, UR6, URZ ;  /* 0x0000000605057299 */ /* 0x000fc800080006ff */
[----:B-1----:R-:W-:-:S04]  /*3df0*/  LOP3.LUT R0, R0, UR8, RZ, 0xc0, !PT ;  /* 0x0000000800007c12 */ /* 0x002fc8000f8ec0ff */
[----:B------:R-:W-:-:S13]  /*3e00*/  ISETP.NE.AND P0, PT, R0, UR8, PT ;  /* 0x0000000800007c0c */ /* 0x000fda000bf05270 */
[----:B------:R-:W-:Y:S05]  /*3e10*/  @P0 BRA `(.L_x_74) ;  /* 0x0000000000580947 */ /* 0x000fea0003800000 */
[----:B------:R-:W1:Y:S02]  /*3e20*/  LDS R0, [UR4+0x18] ;  /* 0x00001804ff007984 */ /* 0x000e640008000800 */
[----:B-1----:R-:W-:-:S04]  /*3e30*/  LOP3.LUT R0, R0, UR5, RZ, 0xc0, !PT ;  /* 0x0000000500007c12 */ /* 0x002fc8000f8ec0ff */
[----:B------:R-:W-:-:S13]  /*3e40*/  ISETP.NE.AND P0, PT, R0, UR5, PT ;  /* 0x0000000500007c0c */ /* 0x000fda000bf05270 */
[----:B------:R-:W-:Y:S05]  /*3e50*/  @P0 BRA `(.L_x_75) ;  /* 0x00000000003c0947 */ /* 0x000fea0003800000 */
[----:B------:R-:W1:Y:S01]  /*3e60*/  S2R R2, SR_LANEID ;  /* 0x0000000000027919 */ /* 0x000e620000000000 */
[----:B------:R-:W-:Y:S01]  /*3e70*/  ULOP3.LUT UR8, URZ, UR8, URZ, 0x33, !UPT ;  /* 0x00000008ff087292 */ /* 0x000fe2000f8e33ff */
[----:B------:R-:W-:Y:S02]  /*3e80*/  VOTEU.ANY UR7, UPT, PT ;  /* 0x0000000000077886 */ /* 0x000fe400038e0100 */
[----:B------:R-:W-:-:S03]  /*3e90*/  UFLO.U32 UR7, UR7 ;  /* 0x00000007000772bd */ /* 0x000fc600080e0000 */
[----:B------:R-:W-:-:S04]  /*3ea0*/  IMAD.U32 R0, RZ, RZ, UR8 ;  /* 0x00000008ff007e24 */ /* 0x000fc8000f8e00ff */
[----:B------:R2:W4:Y:S02]  /*3eb0*/  REDUX UR6, R0 ;  /* 0x00000000000673c4 */ /* 0x0005240000000000 */
[----:B------:R1:W-:Y:S02]  /*3ec0*/  UTCATOMSWS.AND URZ, UR8 ;  /* 0x0000000800ff79e3 */ /* 0x0003e40008000000 */
[----:B-1----:R-:W-:Y:S02]  /*3ed0*/  ISETP.EQ.U32.AND P0, PT, R2, UR7, PT ;  /* 0x0000000702007c0c */ /* 0x002fe4000bf02070 */
[----:B--2---:R-:W-:Y:S02]  /*3ee0*/  LOP3.LUT R0, RZ, UR5, RZ, 0x33, !PT ;  /* 0x00000005ff007c12 */ /* 0x004fe4000f8e33ff */
[----:B----4-:R-:W-:Y:S02]  /*3ef0*/  MOV R2, UR6 ;  /* 0x0000000600027c02 */ /* 0x010fe40008000f00 */
[----:B------:R-:W1:Y:S07]  /*3f00*/  REDUX UR5, R0 ;  /* 0x00000000000573c4 */ /* 0x000e6e0000000000 */
[----:B------:R2:W-:Y:S01]  /*3f10*/  @P0 ATOMS.AND RZ, [UR4+0x14], R2 ;  /* 0x00001402ffff098c */ /* 0x0005e2000a800004 */
[----:B-1----:R-:W-:-:S05]  /*3f20*/  IMAD.U32 R0, RZ, RZ, UR5 ;  /* 0x00000005ff007e24 */ /* 0x002fca000f8e00ff */
[----:B------:R2:W-:Y:S01]  /*3f30*/  @P0 ATOMS.AND RZ, [UR4+0x18], R0 ;  /* 0x00001800ffff098c */ /* 0x0005e2000a800004 */
[----:B------:R-:W-:Y:S05]  /*3f40*/  BRA `(.L_x_76) ;  /* 0x0000000000147947 */ /* 0x000fea0003800000 */
.L_x_75:
[----:B------:R-:W-:Y:S02]  /*3f50*/  MOV R2, 0x3f70 ;  /* 0x00003f7000027802 */ /* 0x000fe40000000f00 */
[----:B---3-5:R-:W-:Y:S05]  /*3f60*/  CALL.REL.NOINC `($__internal_0_$__cuda_sm10x_tcgen05_guardrail_trap_col_being_dealloced_not_returned_by_alloc) ;  /* 0x00000040005c7944 */ /* 0x028fea0003c00000 */
[----:B------:R-:W-:Y:S05]  /*3f70*/  BRA `(.L_x_76) ;  /* 0x0000000000087947 */ /* 0x000fea0003800000 */
.L_x_74:
[----:B------:R-:W-:Y:S02]  /*3f80*/  MOV R2, 0x3fa0 ;  /* 0x00003fa000027802 */ /* 0x000fe40000000f00 */
[----:B---3-5:R-:W-:Y:S05]  /*3f90*/  CALL.REL.NOINC `($__internal_2_$__cuda_sm10x_tcgen05_guardrail_trap_unallocated_columns_being_dealloced) ;  /* 0x0000004000687944 */ /* 0x028fea0003c00000 */
.L_x_76:
[----:B------:R-:W-:Y:S01]  /*3fa0*/  NOP ;  /* 0x0000000000007918 */ /* 0x000fe20000000000 */
[----:B------:R-:W-:Y:S05]  /*3fb0*/  EXIT ;  /* 0x000000000000794d */ /* 0x000fea0003800000 */
.L_x_58:
[----:B------:R-:W-:-:S09]  /*3fc0*/  UISETP.NE.OR UP2, UPT, UR8, 0x3, !UP2 ;  /* 0x000000030800788c */ /* 0x000fd2000d745670 */
[----:B------:R-:W-:Y:S05]  /*3fd0*/  BRA.U UP2, `(.L_x_77) ;  /* 0x0000000d02ac7547 */ /* 0x000fea000b800000 */
[----:B------:R-:W1:Y:S01]  /*3fe0*/  LDC R0, c[0x0][0xb30] ;  /* 0x0002cc00ff007b82 */ /* 0x000e620000000800 */
[----:B------:R-:W2:Y:S01]  /*3ff0*/  LDCU.64 UR8, c[0x0][0x888] ;  /* 0x00011100ff0877ac */ /* 0x000ea20008000a00 */
[----:B------:R-:W-:Y:S01]  /*4000*/  IMAD.MOV.U32 R32, RZ, RZ, 0x1 ;  /* 0x00000001ff207424 */ /* 0x000fe200078e00ff */
[----:B------:R-:W-:Y:S01]  /*4010*/  CS2R R28, SRZ ;  /* 0x00000000001c7805 */ /* 0x000fe2000001ff00 */
[----:B------:R-:W-:Y:S01]  /*4020*/  IMAD.MOV.U32 R25, RZ, RZ, 0x1000 ;  /* 0x00001000ff197424 */ /* 0x000fe200078e00ff */
[----:B------:R-:W4:Y:S03]  /*4030*/  LDCU.64 UR4, c[0x0][0x890] ;  /* 0x00011200ff0477ac */ /* 0x000f260008000a00 */
[----:B------:R-:W3:Y:S01]  /*4040*/  LDC R24, c[0x0][0x370] ;  /* 0x0000dc00ff187b82 */ /* 0x000ee20000000800 */
[----:B------:R-:W-:Y:S01]  /*4050*/  UMOV UR7, 0x400 ;  /* 0x0000040000077882 */ /* 0x000fe20000000000 */
[----:B------:R-:W-:-:S02]  /*4060*/  UPLOP3.LUT UP1, UPT, UPT, UPT, UPT, 0x40, 0x4 ;  /* 0x000000000004789c */ /* 0x000fc40003f2e870 */
[----:B------:R-:W-:Y:S01]  /*4070*/  ULEA UR7, UR37, UR7, 0x18 ;  /* 0x0000000725077291 */ /* 0x000fe2000f8ec0ff */
[----:B------:R-:W-:-:S03]  /*4080*/  UMOV UR13, URZ ;  /* 0x000000ff000d7c82 */ /* 0x000fc60008000000 */
[----:B------:R-:W3:Y:S01]  /*4090*/  LDC R3, c[0x0][0xb0c] ;  /* 0x0002c300ff037b82 */ /* 0x000ee20000000800 */
[----:B--2---:R-:W-:Y:S02]  /*40a0*/  UISETP.NE.U32.AND UP3, UPT, UR8, URZ, UPT ;  /* 0x000000ff0800728c */ /* 0x004fe4000bf65070 */
[----:B----4-:R-:W-:-:S05]  /*40b0*/  UISETP.NE.U32.AND UP4, UPT, UR4, URZ, UPT ;  /* 0x000000ff0400728c */ /* 0x010fca000bf85070 */
[----:B------:R-:W2:Y:S01]  /*40c0*/  LDC R22, c[0x0][0xb20] ;  /* 0x0002c800ff167b82 */ /* 0x000ea20000000800 */
[----:B-1----:R-:W-:Y:S01]  /*40d0*/  ISETP.NE.AND P1, PT, R0, 0x1, PT ;  /* 0x000000010000780c */ /* 0x002fe20003f25270 */
[----:B------:R-:W-:Y:S02]  /*40e0*/  UISETP.NE.AND.EX UP3, UPT, UR9, URZ, UPT, UP3 ;  /* 0x000000ff0900728c */ /* 0x000fe4000bf65330 */
[----:B------:R-:W-:-:S04]  /*40f0*/  UISETP.NE.AND.EX UP4, UPT, UR5, URZ, UPT, UP4 ;  /* 0x000000ff0500728c */ /* 0x000fc8000bf85340 */
[----:B------:R-:W1:Y:S08]  /*4100*/  LDC.64 R30, c[0x0][0x348] ;  /* 0x0000d200ff1e7b82 */ /* 0x000e700000000a00 */
[----:B------:R-:W4:Y:S08]  /*4110*/  LDC.64 R14, c[0x0][0xb10] ;  /* 0x0002c400ff0e7b82 */ /* 0x000f300000000a00 */
[----:B------:R-:W1:Y:S08]  /*4120*/  LDC.64 R6, c[0x0][0xb18] ;  /* 0x0002c600ff067b82 */ /* 0x000e700000000a00 */
[----:B------:R-:W1:Y:S08]  /*4130*/  LDC.64 R4, c[0x0][0xb28] ;  /* 0x0002ca00ff047b82 */ /* 0x000e700000000a00 */
[----:B--23--:R-:W1:Y:S02]  /*4140*/  LDC R23, c[0x0][0x374] ;  /* 0x0000dd00ff177b82 */ /* 0x00ce640000000800 */
.L_x_86:
[C---:B------:R-:W-:Y:S02]  /*4150*/  LEA R0, R29.reuse, UR7, 0x3 ;  /* 0x000000071d007c11 */ /* 0x040fe4000f8e18ff */
[----:B------:R-:W-:Y:S02]  /*4160*/  SHF.L.U32 R2, R28, 0x1f, RZ ;  /* 0x0000001f1c027819 */ /* 0x000fe400000006ff */
[----:B------:R-:W-:Y:S02]  /*4170*/  LEA R16, R29, UR7, 0x4 ;  /* 0x000000071d107c11 */ /* 0x000fe4000f8e20ff */
[----:B--2---:R-:W2:Y:S02]  /*4180*/  SYNCS.PHASECHK.TRANS64.TRYWAIT P0, [R0+URZ+0x110], R2 ;  /* 0x00011002000075a7 */ /* 0x004ea400080011ff */
[----:B--2---:R-:W-:Y:S05]  /*4190*/  @!P0 BRA `(.L_x_78) ;  /* 0x0000003800f48947 */ /* 0x004fea0003800000 */
.L_x_170:
[----:B------:R-:W-:Y:S01]  /*41a0*/  ISETP.GE.AND P0, PT, R26, 0x1, PT ;  /* 0x000000011a00780c */ /* 0x000fe20003f06270 */
[----:B------:R-:W3:Y:S01]  /*41b0*/  LDS.128 R16, [R16+0x1a0] ;  /* 0x0001a00010107984 */ /* 0x000ee20000000c00 */
[----:B--2---:R-:W-:Y:S01]  /*41c0*/  VIADD R0, R0, 0x120 ;  /* 0x0000012000007836 */ /* 0x004fe20000000000 */
[----:B------:R-:W-:Y:S01]  /*41d0*/  @!PT LDS RZ, [RZ] ;  /* 0x00000000fffff984 */ /* 0x000fe20000000800 */
[----:B------:R-:W-:Y:S01]  /*41e0*/  @!PT LDS RZ, [RZ] ;  /* 0x00000000fffff984 */ /* 0x000fe20000000800 */
[----:B------:R-:W-:Y:S01]  /*41f0*/  @!PT LDS RZ, [RZ] ;  /* 0x00000000fffff984 */ /* 0x000fe20000000800 */
[----:B------:R-:W-:Y:S01]  /*4200*/  @!PT LDS RZ, [RZ] ;  /* 0x00000000fffff984 */ /* 0x000fe20000000800 */
[----:B------:R2:W-:Y:S06]  /*4210*/  MEMBAR.ALL.CTA ;  /* 0x0000000000007992 */ /* 0x0005ec0000008000 */
[----:B--2---:R-:W2:Y:S01]  /*4220*/  FENCE.VIEW.ASYNC.S ;  /* 0x00000000000073c6 */ /* 0x004ea20000000000 */
[----:B------:R-:W-:Y:S04]  /*4230*/  PRMT R0, RZ, 0x654, R0 ;  /* 0x00000654ff007816 */ /* 0x000fe80000000000 */
[----:B--2---:R2:W-:Y:S01]  /*4240*/  SYNCS.ARRIVE.TRANS64.RED.A1T0 RZ, [R0+URZ], RZ ;  /* 0x000000ff00ff79a7 */ /* 0x0045e200081004ff */
[----:B---3--:R-:W-:Y:S11]  /*4250*/  LOP3.LUT P3, RZ, R18, 0x1, RZ, 0xc0, !PT ;  /* 0x0000000112ff7812 */ /* 0x008ff6000786c0ff */
[----:B------:R-:W-:Y:S02]  /*4260*/  @!UPT UIADD3 URZ, UPT, UPT, URZ, URZ, URZ ;  /* 0x000000fffffff290 */ /* 0x000fe4000fffe0ff */
[----:B------:R-:W-:Y:S02]  /*4270*/  @P3 MOV R11, R16 ;  /* 0x00000010000b3202 */ /* 0x000fe40000000f00 */
[----:B------:R-:W-:Y:S01]  /*4280*/  @P3 LOP3.LUT R10, R17, 0xffff, RZ, 0xc0, !PT ;  /* 0x0000ffff110a3812 */ /* 0x000fe200078ec0ff */
[----:B--2---:R-:W-:Y:S06]  /*4290*/  @!P0 BRA `(.L_x_79) ;  /* 0x0000000000a48947 */ /* 0x004fec0003800000 */
[-C--:B-1----:R-:W-:Y:S01]  /*42a0*/  IMAD.HI.U32 R0, R23, R7.reuse, RZ ;  /* 0x0000000717007227 */ /* 0x082fe200078e00ff */
[----:B------:R-:W-:Y:S02]  /*42b0*/  ISETP.NE.AND P0, PT, R6, 0x1, PT ;  /* 0x000000010600780c */ /* 0x000fe40003f05270 */
[----:B------:R-:W-:Y:S01]  /*42c0*/  ISETP.NE.AND P2, PT, R26, 0x1, PT ;  /* 0x000000011a00780c */ /* 0x000fe20003f45270 */
[----:B----4-:R-:W-:Y:S01]  /*42d0*/  IMAD.HI.U32 R9, R24, R14, RZ ;  /* 0x0000000e18097227 */ /* 0x010fe200078e00ff */
[----:B------:R-:W-:Y:S02]  /*42e0*/  SHF.R.U32.HI R0, RZ, R22, R0 ;  /* 0x00000016ff007219 */ /* 0x000fe40000011600 */
[----:B------:R-:W-:Y:S01]  /*42f0*/  ISETP.NE.AND P4, PT, R3, 0x1, PT ;  /* 0x000000010300780c */ /* 0x000fe20003f85270 */
[----:B------:R-:W-:Y:S01]  /*4300*/  IMAD.HI.U32 R13, R10, R7, RZ ;  /* 0x000000070a0d7227 */ /* 0x000fe200078e00ff */
[----:B------:R-:W-:Y:S02]  /*4310*/  SHF.R.U32.HI R9, RZ, R15, R9 ;  /* 0x0000000fff097219 */ /* 0x000fe40000011609 */
[----:B------:R-:W-:Y:S01]  /*4320*/  SEL R0, R23, R0, !P0 ;  /* 0x0000000017007207 */ /* 0x000fe20004000000 */
[----:B------:R-:W-:Y:S01]  /*4330*/  IMAD.HI.U32 R12, R11, R14, RZ ;  /* 0x0000000e0b0c7227 */ /* 0x000fe200078e00ff */
[----:B------:R-:W-:Y:S03]  /*4340*/  SEL R9, R24, R9, !P4 ;  /* 0x0000000918097207 */ /* 0x000fe60006000000 */
[-C--:B------:R-:W-:Y:S01]  /*4350*/  IMAD.HI.U32 R8, R0, R4.reuse, RZ ;  /* 0x0000000400087227 */ /* 0x080fe200078e00ff */
[----:B------:R-:W-:Y:S03]  /*4360*/  SHF.R.U32.HI R12, RZ, R15, R12 ;  /* 0x0000000fff0c7219 */ /* 0x000fe6000001160c */
[----:B------:R-:W-:Y:S01]  /*4370*/  IMAD.HI.U32 R2, R9, R4, RZ ;  /* 0x0000000409027227 */ /* 0x000fe200078e00ff */
[-C--:B------:R-:W-:Y:S02]  /*4380*/  @P2 SHF.R.U32.HI R0, RZ, R5.reuse, R8 ;  /* 0x00000005ff002219 */ /* 0x080fe40000011608 */
[----:B------:R-:W-:Y:S02]  /*4390*/  SHF.R.U32.HI R8, RZ, R22, R13 ;  /* 0x00000016ff087219 */ /* 0x000fe4000001160d */
[----:B------:R-:W-:Y:S01]  /*43a0*/  @P2 SHF.R.U32.HI R9, RZ, R5, R2 ;  /* 0x00000005ff092219 */ /* 0x000fe20000011602 */
[----:B------:R-:W-:Y:S01]  /*43b0*/  IMAD R0, R26, R0, RZ ;  /* 0x000000001a007224 */ /* 0x000fe200078e02ff */
[----:B------:R-:W-:Y:S02]  /*43c0*/  SEL R8, R10, R8, !P0 ;  /* 0x000000080a087207 */ /* 0x000fe40004000000 */
[----:B------:R-:W-:Y:S01]  /*43d0*/  SEL R2, R11, R12, !P4 ;  /* 0x0000000c0b027207 */ /* 0x000fe20006000000 */
[----:B------:R-:W-:Y:S01]  /*43e0*/  IMAD R12, R26, R9, RZ ;  /* 0x000000091a0c7224 */ /* 0x000fe200078e02ff */
[C---:B------:R-:W-:Y:S01]  /*43f0*/  ISETP.GE.AND P0, PT, R8.reuse, R0, PT ;  /* 0x000000000800720c */ /* 0x040fe20003f06270 */
[----:B------:R-:W-:Y:S03]  /*4400*/  IMAD.HI.U32 R0, R8, R4, RZ ;  /* 0x0000000408007227 */ /* 0x000fe600078e00ff */
[----:B------:R-:W-:Y:S02]  /*4410*/  ISETP.GE.OR P0, PT, R2, R12, P0 ;  /* 0x0000000c0200720c */ /* 0x000fe40000706670 */
[-C--:B------:R-:W-:Y:S04]  /*4420*/  SHF.R.U32.HI R0, RZ, R5.reuse, R0 ;  /* 0x00000005ff007219 */ /* 0x080fe80000011600 */
[----:B------:R-:W-:Y:S05]  /*4430*/  SEL R13, R8, R0, !P2 ;  /* 0x00000000080d7207 */ /* 0x000fea0005000000 */
[----:B------:R-:W-:Y:S02]  /*4440*/  IMAD.MOV R12, RZ, RZ, -R13 ;  /* 0x000000ffff0c7224 */ /* 0x000fe400078e0a0d */
[----:B------:R-:W-:Y:S04]  /*4450*/  @!P0 IMAD.HI.U32 R0, R2, R4, RZ ;  /* 0x0000000402008227 */ /* 0x000fe800078e00ff */
[----:B------:R-:W-:Y:S01]  /*4460*/  IMAD R12, R26, R12, R8 ;  /* 0x0000000c1a0c7224 */ /* 0x000fe200078e0208 */
[----:B------:R-:W-:Y:S04]  /*4470*/  @!P0 SHF.R.U32.HI R0, RZ, R5, R0 ;  /* 0x00000005ff008219 */ /* 0x000fe80000011600 */
[----:B------:R-:W-:Y:S04]  /*4480*/  @!P0 SEL R0, R2, R0, !P2 ;  /* 0x0000000002008207 */ /* 0x000fe80005000000 */
[----:B------:R-:W-:Y:S01]  /*4490*/  @!P0 IADD3 R13, PT, PT, R13, -R0, RZ ;  /* 0x800000000d0d8210 */ /* 0x000fe20007ffe0ff */
[----:B------:R-:W-:Y:S01]  /*44a0*/  @!P0 IMAD R0, R9, R12, R0 ;  /* 0x0000000c09008224 */ /* 0x000fe200078e0200 */
[----:B------:R-:W-:Y:S01]  /*44b0*/  IADD3 R9, PT, PT, -R8, RZ, RZ ;  /* 0x000000ff08097210 */ /* 0x000fe20007ffe1ff */
[--C-:B------:R-:W-:Y:S02]  /*44c0*/  IMAD.MOV R12, RZ, RZ, -R2.reuse ;  /* 0x000000ffff0c7224 */ /* 0x100fe400078e0a02 */
[----:B------:R-:W-:Y:S02]  /*44d0*/  @!P0 IMAD R8, R13, R26, R2 ;  /* 0x0000001a0d088224 */ /* 0x000fe400078e0202 */
[----:B------:R-:W-:Y:S02]  /*44e0*/  @!P0 IMAD.MOV.U32 R2, RZ, RZ, R0 ;  /* 0x000000ffff028224 */ /* 0x000fe400078e0000 */
[----:B------:R-:W-:Y:S02]  /*44f0*/  IMAD R11, R3, R12, R11 ;  /* 0x0000000c030b7224 */ /* 0x000fe400078e020b */
[----:B------:R-:W-:Y:S02]  /*4500*/  IMAD R10, R6, R9, R10 ;  /* 0x00000009060a7224 */ /* 0x000fe400078e020a */
[----:B------:R-:W-:Y:S02]  /*4510*/  IMAD R11, R2, R3, R11 ;  /* 0x00000003020b7224 */ /* 0x000fe400078e020b */
[----:B------:R-:W-:Y:S02]  /*4520*/  IMAD R10, R8, R6, R10 ;  /* 0x00000006080a7224 */ /* 0x000fe400078e020a */
.L_x_79:
[----:B------:R-:W-:Y:S05]  /*4530*/  BRA.U UP1, `(.L_x_80) ;  /* 0x0000000101107547 */ /* 0x000fea000b800000 */
[----:B------:R-:W-:Y:S04]  /*4540*/  MOV R2, UR6 ;  /* 0x0000000600027c02 */ /* 0x000fe80008000f00 */
[----:B------:R-:W-:Y:S04]  /*4550*/  SHF.L.U32 R2, R2, 0x1f, RZ ;  /* 0x0000001f02027819 */ /* 0x000fe800000006ff */
[----:B------:R-:W2:Y:S02]  /*4560*/  SYNCS.PHASECHK.TRANS64.TRYWAIT P0, [UR7+0x108], R2 ;  /* 0x00010802ff0075a7 */ /* 0x000ea40008001107 */
[----:B--2---:R-:W-:Y:S05]  /*4570*/  @!P0 BRA `(.L_x_81) ;  /* 0x0000003800108947 */ /* 0x004fea0003800000 */
.L_x_80:
[----:B------:R-:W-:Y:S02]  /*4580*/  R2UR UR11, R21 ;  /* 0x00000000150b72ca */ /* 0x000fe400000e0000 */
[----:B------:R-:W-:Y:S02]  /*4590*/  R2UR UR10, R20 ;  /* 0x00000000140a72ca */ /* 0x000fe400000e0000 */
[----:B------:R-:W-:Y:S04]  /*45a0*/  ISETP.NE.U32.AND P2, PT, RZ, UR4, PT ;  /* 0x00000004ff007c0c */ /* 0x000fe8000bf45070 */
[----:B------:R-:W-:Y:S05]  /*45b0*/  ISETP.NE.AND.EX P2, PT, RZ, UR5, PT, P2 ;  /* 0x00000005ff007c0c */ /* 0x000fea000bf45320 */
[----:B------:R-:W-:Y:S02]  /*45c0*/  USHF.L.U32 UR11, UR11, 0x6, URZ ;  /* 0x000000060b0b7899 */ /* 0x000fe400080006ff */
[----:B------:R-:W-:Y:S01]  /*45d0*/  USHF.L.U32 UR10, UR10, 0x6, URZ ;  /* 0x000000060a0a7899 */ /* 0x000fe200080006ff */
[----:B------:R-:W-:Y:S11]  /*45e0*/  BRA.U !UP4, `(.L_x_82) ;  /* 0x000000010c347547 */ /* 0x000ff6000b800000 */
[----:B------:R-:W-:Y:S01]  /*45f0*/  UPLOP3.LUT UP0, UPT, UPT, UPT, UP3, 0x80, 0x8 ;  /* 0x000000000008789c */ /* 0x000fe20003f0f030 */
[----:B--2---:R-:W-:Y:S02]  /*4600*/  HFMA2 R0, -RZ, RZ, 0, 5.9604644775390625e-08 ;  /* 0x00000001ff007431 */ /* 0x004fe400000001ff */
[----:B------:R-:W-:Y:S03]  /*4610*/  IMAD.MOV.U32 R60, RZ, RZ, 0x1 ;  /* 0x00000001ff3c7424 */ /* 0x000fe600078e00ff */
[----:B------:R-:W-:Y:S05]  /*4620*/  PLOP3.LUT P0, PT, PT, PT, UP0, 0x80, 0x8 ;  /* 0x000000000008781c */ /* 0x000fea0003f0f008 */
[----:B------:R-:W2:Y:S01]  /*4630*/  @UP0 LDCU.64 UR14, c[0x0][0x888] ;  /* 0x00011100ff0e07ac */ /* 0x000ea20008000a00 */
[----:B------:R-:W-:Y:S07]  /*4640*/  @UP0 UIMAD UR8, UR36, UR4, URZ ;  /* 0x00000004240802a4 */ /* 0x000fee000f8e02ff */
[----:B------:R-:W-:Y:S01]  /*4650*/  @!P0 PRMT R60, R0, 0x7610, R60 ;  /* 0x00007610003c8816 */ /* 0x000fe2000000003c */
[----:B--2---:R-:W-:Y:S03]  /*4660*/  @UP0 UIMAD.WIDE UR14, UR8, 0x4, UR14 ;  /* 0x00000004080e08a5 */ /* 0x004fe6000f8e020e */
[----:B------:R-:W2:Y:S03]  /*4670*/  @!UP0 LDCU UR8, c[0x0][0x880] ;  /* 0x00011000ff0887ac */ /* 0x000ea60008000800 */
[----:B------:R-:W-:Y:S01]  /*4680*/  IMAD.U32 R8, RZ, RZ, UR14 ;  /* 0x0000000eff087e24 */ /* 0x000fe2000f8e00ff */
[----:B------:R-:W-:Y:S05]  /*4690*/  MOV R9, UR15 ;  /* 0x0000000f00097c02 */ /* 0x000fea0008000f00 */
[----:B-----5:R3:W5:Y:S02]  /*46a0*/  @P0 LDG.E R35, desc[UR46][R8.64] ;  /* 0x0000002e08230981 */ /* 0x020764000c1e1900 */
[----:B--23--:R-:W-:Y:S07]  /*46b0*/  @!P0 IMAD.U32 R35, RZ, RZ, UR8 ;  /* 0x00000008ff238e24 */ /* 0x00cfee000f8e00ff */
.L_x_82:
[----:B-----5:R-:W-:Y:S01]  /*46c0*/  @!P2 FSETP.EQ.AND P0, PT, R35, RZ, PT ;  /* 0x000000ff2300a20b */ /* 0x020fe20003f02000 */
[----:B------:R-:W-:Y:S01]  /*46d0*/  @!UPT UIADD3 URZ, UPT, UPT, URZ, URZ, URZ ;  /* 0x000000fffffff290 */ /* 0x000fe2000fffe0ff */
[----:B------:R-:W-:Y:S11]  /*46e0*/  @!P2 BRA `(.L_x_83) ;  /* 0x000000000014a947 */ /* 0x000ff60003800000 */
[----:B------:R-:W-:Y:S02]  /*46f0*/  LOP3.LUT P2, RZ, R60, 0xff, RZ, 0xc0, !PT ;  /* 0x000000ff3cff7812 */ /* 0x000fe4000784c0ff */
[----:B------:R-:W-:Y:S04]  /*4700*/  PLOP3.LUT P0, PT, PT, PT, UP0, 0x80, 0x8 ;  /* 0x000000000008781c */ /* 0x000fe80003f0f008 */
[----:B------:R-:W-:Y:S07]  /*4710*/  PLOP3.LUT P0, PT, P0, PT, PT, 0x8, 0x80 ;  /* 0x000000000080781c */ /* 0x000fee000070e170 */
[----:B------:R-:W-:Y:S11]  /*4720*/  @P2 FSETP.EQ.AND P0, PT, R35, RZ, PT ;  /* 0x000000ff2300220b */ /* 0x000ff60003f02000 */
[----:B------:R-:W-:Y:S02]  /*4730*/  @!UPT UIADD3 URZ, UPT, UPT, URZ, URZ, URZ ;  /* 0x000000fffffff290 */ /* 0x000fe4000fffe0ff */
.L_x_83:
[----:B------:R-:W-:Y:S01]  /*4740*/  ULEA UR15, UR13, UR7, 0x3 ;  /* 0x000000070d0f7291 */ /* 0x000fe2000f8e18ff */
[----:B------:R-:W-:Y:S02]  /*4750*/  SHF.L.U32 R9, R32, 0x1f, RZ ;  /* 0x0000001f20097819 */ /* 0x000fe400000006ff */
[----:B------:R-:W-:Y:S04]  /*4760*/  ELECT P4, URZ, PT ;  /* 0x0000000000ff782f */ /* 0x000fe80003880000 */
[----:B------:R-:W-:Y:S02]  /*4770*/  PLOP3.LUT P4, PT, P0, P4, PT, 0xf2, 0x2f ;  /* 0x00000000002f781c */ /* 0x000fe40000789e72 */
[----:B------:R-:W3:Y:S11]  /*4780*/  SYNCS.PHASECHK.TRANS64.TRYWAIT P2, [UR15+0xe8], R9 ;  /* 0x0000e809ff0075a7 */ /* 0x000ef6000804110f */
[----:B-1----:R-:W-:Y:S05]  /*4790*/  @!P4 IADD3 R8, P0, PT, R30, 0x580, RZ ;  /* 0x000005801e08c810 */ /* 0x002fea0007f1e0ff */
[----:B--2---:R-:W-:Y:S01]  /*47a0*/  @!P4 IMAD.X R2, RZ, RZ, R31, P0 ;  /* 0x000000ffff02c224 */ /* 0x004fe200000e061f */
[----:B---3--:R-:W-:Y:S07]  /*47b0*/  @!P2 BRA `(.L_x_84) ;  /* 0x000000340098a947 */ /* 0x008fee0003800000 */
.L_x_173:
[----:B------:R-:W2:Y:S01]  /*47c0*/  LDC.64 R12, c[0x0][0xb18] ;  /* 0x0002c600ff0c7b82 */ /* 0x000ea20000000a00 */
[----:B------:R-:W-:Y:S01]  /*47d0*/  @!P4 R2UR UR8, R2 ;  /* 0x000000000208c2ca */ /* 0x000fe200000e0000 */
[----:B------:R-:W-:Y:S01]  /*47e0*/  VOTEU.ALL UP2, P4 ;  /* 0x0000000000ff7886 */ /* 0x000fe20002040000 */
[----:B------:R-:W-:Y:S01]  /*47f0*/  @!P4 R2UR UR9, R8 ;  /* 0x000000000809c2ca */ /* 0x000fe200000e0000 */
[----:B------:R-:W-:Y:S01]  /*4800*/  VOTEU.ALL UP1, P4 ;  /* 0x0000000000ff7886 */ /* 0x000fe20002020000 */
[----:B-1----:R-:W-:Y:S03]  /*4810*/  @!P4 IMAD.MOV.U32 R0, RZ, RZ, 0x1000 ;  /* 0x00001000ff00c424 */ /* 0x002fe600078e00ff */
[----:B------:R-:W1:Y:S01]  /*4820*/  @!P1 LDC R2, c[0x0][0xb0c] ;  /* 0x0002c300ff029b82 */ /* 0x000e620000000800 */
[----:B------:R-:W-:Y:S01]  /*4830*/  UMOV UR20, 0x0 ;  /* 0x0000000000147882 */ /* 0x000fe20000000000 */
[----:B------:R-:W-:Y:S01]  /*4840*/  UMOV UR21, 0x10000000 ;  /* 0x1000000000157882 */ /* 0x000fe20000000000 */
[----:B------:R-:W-:Y:S01]  /*4850*/  UMOV UR12, UR36 ;  /* 0x00000024000c7c82 */ /* 0x000fe20008000000 */
[----:B------:R-:W-:Y:S01]  /*4860*/  UIADD3 UR14, UPT, UPT, UR13, 0x1, URZ ;  /* 0x000000010d0e7890 */ /* 0x000fe2000fffe0ff */
[----:B------:R-:W-:Y:S01]  /*4870*/  @P3 SHF.R.U32.HI R27, RZ, 0x10, R17 ;  /* 0x00000010ff1b3819 */ /* 0x000fe20000011611 */
[----:B------:R-:W-:Y:S02]  /*4880*/  VIADD R29, R29, 0x1 ;  /* 0x000000011d1d7836 */ /* 0x000fe40000000000 */
[----:B------:R-:W-:Y:S01]  /*4890*/  IMAD.U32 R9, RZ, RZ, UR8 ;  /* 0x00000008ff097e24 */ /* 0x000fe2000f8e00ff */
[----:B------:R-:W-:Y:S01]  /*48a0*/  @!UP2 ULEA UR8, UR13, UR7, 0xc ;  /* 0x000000070d08a291 */ /* 0x000fe2000f8e60ff */
[----:B------:R-:W-:Y:S01]  /*48b0*/  IMAD.U32 R8, RZ, RZ, UR9 ;  /* 0x00000009ff087e24 */ /* 0x000fe2000f8e00ff */
[----:B------:R-:W-:Y:S02]  /*48c0*/  UIADD3 UR9, UPT, UPT, UR15, 0xd0, URZ ;  /* 0x000000d00f097890 */ /* 0x000fe4000fffe0ff */
[----:B------:R-:W-:Y:S01]  /*48d0*/  @!P4 R2UR UR19, R9 ;  /* 0x000000000913c2ca */ /* 0x000fe200000e0000 */
[----:B------:R-:W-:Y:S01]  /*48e0*/  @!UP2 UIADD3 UR8, UPT, UPT, UR8, 0x200, URZ ;  /* 0x000002000808a890 */ /* 0x000fe2000fffe0ff */
[----:B------:R-:W-:Y:S01]  /*48f0*/  @!P4 R2UR UR18, R8 ;  /* 0x000000000812c2ca */ /* 0x000fe200000e0000 */
[----:B------:R-:W-:Y:S01]  /*4900*/  UISETP.NE.AND UP5, UPT, UR14, 0x3, UPT ;  /* 0x000000030e00788c */ /* 0x000fe2000bfa5270 */
[----:B------:R-:W3:Y:S01]  /*4910*/  LDC.64 R8, c[0x0][0xb10] ;  /* 0x0002c400ff087b82 */ /* 0x000ee20000000a00 */
[----:B------:R-:W-:Y:S02]  /*4920*/  UPRMT UR16, UR37, 0x654, UR9 ;  /* 0x0000065425107896 */ /* 0x000fe40008000009 */
[----:B------:R-:W-:Y:S02]  /*4930*/  USEL UR17, URZ, 0x1, UP5 ;  /* 0x00000001ff117887 */ /* 0x000fe4000a800000 */
[----:B------:R-:W-:Y:S04]  /*4940*/  USEL UR14, UR14, URZ, UP5 ;  /* 0x000000ff0e0e7287 */ /* 0x000fe8000a800000 */
[----:B------:R-:W-:Y:S01]  /*4950*/  ULEA UR13, UR14, UR7, 0x3 ;  /* 0x000000070e0d7291 */ /* 0x000fe2000f8e18ff */
[----:B------:R-:W-:Y:S01]  /*4960*/  LOP3.LUT R32, R32, UR17, RZ, 0x3c, !PT ;  /* 0x0000001120207c12 */ /* 0x000fe2000f8e3cff */
[----:B------:R1:W-:Y:S01]  /*4970*/  @!UP1 UTMALDG.3D [UR8], [UR18], desc[UR20] ;  /* 0x00001408120095b4 */ /* 0x0003e20008011000 */
[----:B------:R5:W-:Y:S02]  /*4980*/  @!P4 SYNCS.ARRIVE.TRANS64.RED.A0TR RZ, [UR15+0xd0], R0 ;  /* 0x0000d000ffffc9a7 */ /* 0x000be4000830040f */
[----:B------:R-:W-:Y:S01]  /*4990*/  SHF.L.U32 R20, R32, 0x1f, RZ ;  /* 0x0000001f20147819 */ /* 0x000fe200000006ff */
[C---:B---3--:R-:W-:Y:S01]  /*49a0*/  @!P1 IMAD.HI.U32 R8, R11.reuse, R8, RZ ;  /* 0x000000080b089227 */ /* 0x048fe200078e00ff */
[----:B--2---:R-:W-:Y:S02]  /*49b0*/  @!P1 ISETP.NE.AND P0, PT, R12, 0x1, PT ;  /* 0x000000010c00980c */ /* 0x004fe40003f05270 */
[----:B-1----:R-:W-:Y:S01]  /*49c0*/  @!P1 ISETP.NE.AND P2, PT, R2, 0x1, PT ;  /* 0x000000010200980c */ /* 0x002fe20003f45270 */
[----:B------:R-:W-:Y:S01]  /*49d0*/  SYNCS.ARRIVE.TRANS64.RED.A1T0 RZ, [UR16], RZ ;  /* 0x000000ffffff79a7 */ /* 0x000fe20008100410 */
[C---:B------:R-:W-:Y:S01]  /*49e0*/  @!P1 IMAD.HI.U32 R13, R10.reuse, R13, RZ ;  /* 0x0000000d0a0d9227 */ /* 0x040fe200078e00ff */
[----:B------:R-:W-:Y:S04]  /*49f0*/  @!P1 SHF.R.U32.HI R8, RZ, R9, R8 ;  /* 0x00000009ff089219 */ /* 0x000fe80000011608 */
[----:B------:R-:W-:Y:S01]  /*4a00*/  @!P1 SEL R8, R11, R8, !P2 ;  /* 0x000000080b089207 */ /* 0x000fe20005000000 */
[----:B------:R-:W1:Y:S01]  /*4a10*/  SYNCS.PHASECHK.TRANS64.TRYWAIT P5, [UR13+0xe8], R20 ;  /* 0x0000e814ff0075a7 */ /* 0x000e6200080a110d */
[----:B-----5:R-:W2:Y:S02]  /*4a20*/  @!P1 LDC R0, c[0x0][0xb20] ;  /* 0x0002c800ff009b82 */ /* 0x020ea40000000800 */
[----:B--2---:R-:W-:Y:S04]  /*4a30*/  @!P1 SHF.R.U32.HI R0, RZ, R0, R13 ;  /* 0x00000000ff009219 */ /* 0x004fe8000001160d */
[----:B------:R-:W-:Y:S05]  /*4a40*/  @!P1 SEL R9, R10, R0, !P0 ;  /* 0x000000000a099207 */ /* 0x000fea0004000000 */
[----:B------:R-:W-:Y:S02]  /*4a50*/  @!P1 IMAD.IADD R0, R9, 0x1, -R8 ;  /* 0x0000000109009824 */ /* 0x000fe400078e0a08 */
[----:B------:R-:W-:Y:S02]  /*4a60*/  @!P1 IMAD.IADD R8, R8, 0x1, -R9 ;  /* 0x0000000108089824 */ /* 0x000fe400078e0a09 */
[----:B------:R-:W-:Y:S02]  /*4a70*/  @!P1 IMAD R11, R0, R2, R11 ;  /* 0x00000002000b9224 */ /* 0x000fe400078e020b */
[----:B------:R-:W-:Y:S01]  /*4a80*/  @!P1 IMAD R10, R8, R12, R10 ;  /* 0x0000000c080a9224 */ /* 0x000fe200078e020a */
[----:B-1----:R-:W-:Y:S06]  /*4a90*/  @!P5 BRA `(.L_x_85) ;  /* 0x0000003000f8d947 */ /* 0x002fec0003800000 */
.L_x_175:
[----:B------:R-:W-:Y:S01]  /*4aa0*/  @!P4 IADD3 R2, P0, PT, R30, 0x580, RZ ;  /* 0x000005801e02c810 */ /* 0x000fe20007f1e0ff */
[----:B------:R-:W-:Y:S01]  /*4ab0*/  UMOV UR18, 0x0 ;  /* 0x0000000000127882 */ /* 0x000fe20000000000 */
[----:B------:R-:W-:Y:S01]  /*4ac0*/  UMOV UR19, 0x10000000 ;  /* 0x1000000000137882 */ /* 0x000fe20000000000 */
[----:B------:R-:W-:Y:S01]  /*4ad0*/  VOTEU.ALL UP1, P4 ;  /* 0x0000000000ff7886 */ /* 0x000fe20002020000 */
[----:B------:R-:W-:Y:S01]  /*4ae0*/  @!P4 R2UR UR9, R2 ;  /* 0x000000000209c2ca */ /* 0x000fe200000e0000 */
[----:B-1----:R-:W-:Y:S01]  /*4af0*/  @!P4 IMAD.X R0, RZ, RZ, R31, P0 ;  /* 0x000000ffff00c224 */ /* 0x002fe200000e061f */
[----:B------:R-:W-:Y:S01]  /*4b00*/  UMOV UR12, UR36 ;  /* 0x00000024000c7c82 */ /* 0x000fe20008000000 */
[----:B------:R-:W-:Y:S01]  /*4b10*/  @P3 R2UR UR36, R27 ;  /* 0x000000001b2432ca */ /* 0x000fe200000e0000 */
[----:B------:R-:W-:Y:S01]  /*4b20*/  @!UP1 ULEA UR15, UR14, UR7, 0xc ;  /* 0x000000070e0f9291 */ /* 0x000fe2000f8e60ff */
[----:B------:R-:W-:Y:S01]  /*4b30*/  ISETP.NE.AND P0, PT, R29, 0x2, PT ;  /* 0x000000021d00780c */ /* 0x000fe20003f05270 */
[----:B------:R-:W-:Y:S01]  /*4b40*/  @!UP1 UIADD3 UR10, UPT, UPT, UR10, 0x20, URZ ;  /* 0x000000200a0a9890 */ /* 0x000fe2000fffe0ff */
[----:B------:R-:W-:Y:S01]  /*4b50*/  @!P4 R2UR UR8, R0 ;  /* 0x000000000008c2ca */ /* 0x000fe200000e0000 */
[----:B------:R-:W-:Y:S01]  /*4b60*/  IMAD.IADD R20, R10, 0x1, R58 ;  /* 0x000000010a147824 */ /* 0x000fe200078e023a */
[----:B------:R-:W-:Y:S01]  /*4b70*/  SEL R0, RZ, 0x1, P0 ;  /* 0x00000001ff007807 */ /* 0x000fe20000000000 */
[----:B------:R-:W-:Y:S01]  /*4b80*/  IMAD.IADD R21, R11, 0x1, R59 ;  /* 0x000000010b157824 */ /* 0x000fe200078e023b */
[----:B------:R-:W-:Y:S02]  /*4b90*/  SEL R29, R29, RZ, P0 ;  /* 0x000000ff1d1d7207 */ /* 0x000fe40000000000 */
[----:B------:R-:W-:Y:S01]  /*4ba0*/  IMAD.U32 R8, RZ, RZ, UR9 ;  /* 0x00000009ff087e24 */ /* 0x000fe2000f8e00ff */
[----:B------:R-:W-:Y:S01]  /*4bb0*/  UIADD3 UR9, UPT, UPT, UR13, 0xd0, URZ ;  /* 0x000000d00d097890 */ /* 0x000fe2000fffe0ff */
[----:B------:R-:W-:Y:S03]  /*4bc0*/  LOP3.LUT R28, R28, R0, RZ, 0x3c, !PT ;  /* 0x000000001c1c7212 */ /* 0x000fe600078e3cff */
[----:B------:R-:W-:Y:S02]  /*4bd0*/  @!P4 R2UR UR16, R8 ;  /* 0x000000000810c2ca */ /* 0x000fe400000e0000 */
[----:B------:R-:W-:Y:S01]  /*4be0*/  IMAD.U32 R9, RZ, RZ, UR8 ;  /* 0x00000008ff097e24 */ /* 0x000fe2000f8e00ff */
[----:B------:R-:W-:Y:S01]  /*4bf0*/  @!UP1 UIADD3 UR8, UPT, UPT, UR15, 0x200, URZ ;  /* 0x000002000f089890 */ /* 0x000fe2000fffe0ff */
[----:B------:R-:W-:Y:S01]  /*4c00*/  VOTEU.ALL UP1, P4 ;  /* 0x0000000000ff7886 */ /* 0x000fe20002020000 */
[----:B------:R-:W-:Y:S02]  /*4c10*/  UPRMT UR15, UR37, 0x654, UR9 ;  /* 0x00000654250f7896 */ /* 0x000fe40008000009 */
[----:B------:R-:W-:Y:S11]  /*4c20*/  @!P4 R2UR UR17, R9 ;  /* 0x000000000911c2ca */ /* 0x000ff600000e0000 */
[----:B------:R-:W-:Y:S02]  /*4c30*/  @!UPT UIADD3 URZ, UPT, UPT, URZ, URZ, URZ ;  /* 0x000000fffffff290 */ /* 0x000fe4000fffe0ff */
[----:B------:R2:W-:Y:S01]  /*4c40*/  @!UP1 UTMALDG.3D [UR8], [UR16], desc[UR18] ;  /* 0x00001208100095b4 */ /* 0x0005e20008011000 */
[----:B------:R2:W-:Y:S01]  /*4c50*/  @!P4 SYNCS.ARRIVE.TRANS64.RED.A0TR RZ, [UR13+0xd0], R25 ;  /* 0x0000d019ffffc9a7 */ /* 0x0005e2000830040d */
[----:B------:R-:W-:Y:S04]  /*4c60*/  UIADD3 UR13, UPT, UPT, UR14, 0x1, URZ ;  /* 0x000000010e0d7890 */ /* 0x000fe8000fffe0ff */
[----:B------:R-:W-:Y:S04]  /*4c70*/  UISETP.NE.AND UP1, UPT, UR13, 0x3, UPT ;  /* 0x000000030d00788c */ /* 0x000fe8000bf25270 */
[----:B------:R-:W-:Y:S02]  /*4c80*/  USEL UR14, URZ, 0x1, UP1 ;  /* 0x00000001ff0e7887 */ /* 0x000fe40008800000 */
[----:B------:R-:W-:Y:S02]  /*4c90*/  USEL UR13, UR13, URZ, UP1 ;  /* 0x000000ff0d0d7287 */ /* 0x000fe40008800000 */
[----:B------:R-:W-:Y:S02]  /*4ca0*/  UPLOP3.LUT UP1, UPT, UPT, UPT, UPT, 0x80, 0x8 ;  /* 0x000000000008789c */ /* 0x000fe40003f2f070 */
[----:B------:R-:W-:Y:S01]  /*4cb0*/  LOP3.LUT R32, R32, UR14, RZ, 0x3c, !PT ;  /* 0x0000000e20207c12 */ /* 0x000fe2000f8e3cff */
[----:B------:R-:W-:Y:S01]  /*4cc0*/  SYNCS.ARRIVE.TRANS64.RED.A1T0 RZ, [UR15], RZ ;  /* 0x000000ffffff79a7 */ /* 0x000fe2000810040f */
[----:B------:R-:W-:Y:S07]  /*4cd0*/  @P3 BRA `(.L_x_86) ;  /* 0xfffffff4001c3947 */ /* 0x000fee000383ffff */
[----:B------:R-:W-:Y:S01]  /*4ce0*/  UIADD3 UR7, UPT, UPT, UR7, 0xe8, URZ ;  /* 0x000000e807077890 */ /* 0x000fe2000fffe0ff */
[----:B------:R-:W-:-:S03]  /*4cf0*/  SHF.L.U32 R2, R32, 0x1f, RZ ;  /* 0x0000001f20027819 */ /* 0x000fc600000006ff */
[----:B------:R-:W-:-:S09]  /*4d00*/  ULEA UR4, UR13, UR7, 0x3 ;  /* 0x000000070d047291 */ /* 0x000fd2000f8e18ff */
[----:B------:R-:W1:Y:S02]  /*4d10*/  SYNCS.PHASECHK.TRANS64.TRYWAIT P0, [UR4], R2 ;  /* 0x00000002ff0075a7 */ /* 0x000e640008001104 */
[----:B-1----:R-:W-:Y:S05]  /*4d20*/  @!P0 BRA `(.L_x_87) ;  /* 0x00000030006c8947 */ /* 0x002fea0003800000 */
.L_x_177:
        /* <DEDUP_REMOVED lines=9> */
.L_x_179:
[----:B------:R-:W-:-:S04]  /*4dc0*/  UIADD3 UR5, UPT, UPT, UR5, 0x1, URZ ;  /* 0x0000000105057890 */ /* 0x000fc8000fffe0ff */
[----:B------:R-:W-:-:S04]  /*4dd0*/  UISETP.NE.AND UP0, UPT, UR5, 0x3, UPT ;  /* 0x000000030500788c */ /* 0x000fc8000bf05270 */
[----:B------:R-:W-:Y:S02]  /*4de0*/  USEL UR4, URZ, 0x1, UP0 ;  /* 0x00000001ff047887 */ /* 0x000fe40008000000 */
[----:B------:R-:W-:-:S04]  /*4df0*/  USEL UR5, UR5, URZ, UP0 ;  /* 0x000000ff05057287 */ /* 0x000fc80008000000 */
[----:B------:R-:W-:Y:S01]  /*4e00*/  ULEA UR5, UR5, UR7, 0x3 ;  /* 0x0000000705057291 */ /* 0x000fe2000f8e18ff */
[----:B-1----:R-:W-:-:S04]  /*4e10*/  LOP3.LUT R2, R32, UR4, RZ, 0x3c, !PT ;  /* 0x0000000420027c12 */ /* 0x002fc8000f8e3cff */
[----:B------:R-:W-:Y:S01]  /*4e20*/  SHF.L.U32 R2, R2, 0x1f, RZ ;  /* 0x0000001f02027819 */ /* 0x000fe200000006ff */
[----:B------:R-:W-:-:S07]  /*4e30*/  IMAD.U32 R0, RZ, RZ, UR5 ;  /* 0x00000005ff007e24 */ /* 0x000fce000f8e00ff */
.L_x_89:
[----:B-1----:R1:W3:Y:S02]  /*4e40*/  SYNCS.PHASECHK.TRANS64.TRYWAIT P0, [R0+URZ], R2 ;  /* 0x00000002000075a7 */ /* 0x0022e400080011ff */
[----:B---3--:R-:W-:Y:S05]  /*4e50*/  @!P0 NANOSLEEP.SYNCS 0x989680 ;  /* 0x009896800000895d */ /* 0x008fea0003900000 */
[----:B------:R-:W3:Y:S02]  /*4e60*/  @!P0 SYNCS.PHASECHK.TRANS64 P0, [R0+URZ], R2 ;  /* 0x00000002000085a7 */ /* 0x000ee400080010ff */
[----:B--23--:R-:W-:Y:S05]  /*4e70*/  @P0 EXIT ;  /* 0x000000000000094d */ /* 0x00cfea0003800000 */
[----:B------:R-:W-:Y:S05]  /*4e80*/  BRA `(.L_x_89) ;  /* 0xfffffffc00ec7947 */ /* 0x000fea000383ffff */
.L_x_77:
[----:B------:R-:W-:-:S06]  /*4e90*/  UISETP.GE.AND UP1, UPT, UR8, 0x4, UPT ;  /* 0x000000040800788c */ /* 0x000fcc000bf26270 */
[----:B------:R-:W-:-:S13]  /*4ea0*/  PLOP3.LUT P0, PT, PT, PT, UP1, 0x80, 0x8 ;  /* 0x000000000008781c */ /* 0x000fda0003f0f018 */
[----:B------:R-:W-:Y:S05]  /*4eb0*/  @!P0 EXIT ;  /* 0x000000000000894d */ /* 0x000fea0003800000 */
[----:B------:R-:W-:Y:S01]  /*4ec0*/  BAR.SYNC.DEFER_BLOCKING 0x6, 0xa0 ;  /* 0x0182800000007b1d */ /* 0x000fe20000010000 */
[C---:B------:R-:W-:Y:S01]  /*4ed0*/  IMAD.SHL.U32 R3, R70.reuse, 0x20, RZ ;  /* 0x0000002046037824 */ /* 0x040fe200078e00ff */
[----:B------:R-:W-:Y:S01]  /*4ee0*/  SHF.R.U32.HI R4, RZ, 0x1, R70 ;  /* 0x00000001ff047819 */ /* 0x000fe20000011646 */
[C---:B------:R-:W-:Y:S01]  /*4ef0*/  IMAD.SHL.U32 R64, R70.reuse, 0x10, RZ ;  /* 0x0000001046407824 */ /* 0x040fe200078e00ff */
[C---:B------:R-:W-:Y:S01]  /*4f00*/  LOP3.LUT P0, RZ, R70.reuse, 0x4, RZ, 0xc0, !PT ;  /* 0x0000000446ff7812 */ /* 0x040fe2000780c0ff */
[----:B------:R-:W-:Y:S01]  /*4f10*/  IMAD.U32 R32, R70, 0x10000, RZ ;  /* 0x0001000046207824 */ /* 0x000fe200078e00ff */
[----:B------:R-:W-:Y:S02]  /*4f20*/  UMOV UR48, 0x400 ;  /* 0x0000040000307882 */ /* 0x000fe40000000000 */
[----:B------:R-:W1:Y:S01]  /*4f30*/  LDC R63, c[0x0][0x370] ;  /* 0x0000dc00ff3f7b82 */ /* 0x000e620000000800 */
[----:B------:R-:W-:Y:S01]  /*4f40*/  ULEA UR48, UR37, UR48, 0x18 ;  /* 0x0000003025307291 */ /* 0x000fe2000f8ec0ff */
[----:B------:R-:W-:Y:S01]  /*4f50*/  LOP3.LUT R2, R3, 0xc0, RZ, 0xc0, !PT ;  /* 0x000000c003027812 */ /* 0x000fe200078ec0ff */
[----:B------:R-:W-:Y:S01]  /*4f60*/  IMAD.MOV.U32 R69, RZ, RZ, 0x10 ;  /* 0x00000010ff457424 */ /* 0x000fe200078e00ff */
[----:B------:R-:W-:Y:S01]  /*4f70*/  LOP3.LUT R64, R64, 0x600, RZ, 0xc0, !PT ;  /* 0x0000060040407812 */ /* 0x000fe200078ec0ff */
[----:B------:R-:W-:Y:S01]  /*4f80*/  IMAD.MOV.U32 R31, RZ, RZ, RZ ;  /* 0x000000ffff1f7224 */ /* 0x000fe200078e00ff */
[----:B------:R-:W-:Y:S01]  /*4f90*/  LOP3.LUT R4, R2, 0x8, R4, 0xf8, !PT ;  /* 0x0000000802047812 */ /* 0x000fe200078ef804 */
[----:B------:R-:W-:Y:S01]  /*4fa0*/  IMAD.SHL.U32 R2, R70, 0x4, RZ ;  /* 0x0000000446027824 */ /* 0x000fe200078e00ff */
[----:B------:R-:W2:Y:S01]  /*4fb0*/  LDC R28, c[0x0][0xb0c] ;  /* 0x0002c300ff1c7b82 */ /* 0x000ea20000000800 */
[--C-:B------:R-:W-:Y:S01]  /*4fc0*/  LOP3.LUT R64, R64, 0x20, R3.reuse, 0xf8, !PT ;  /* 0x0000002040407812 */ /* 0x100fe200078ef803 */
[----:B------:R-:W-:Y:S01]  /*4fd0*/  IMAD.MOV.U32 R68, RZ, RZ, RZ ;  /* 0x000000ffff447224 */ /* 0x000fe200078e00ff */
[----:B------:R-:W-:Y:S01]  /*4fe0*/  LOP3.LUT R32, R32, 0x600000, RZ, 0xc0, !PT ;  /* 0x0060000020207812 */ /* 0x000fe200078ec0ff */
[----:B------:R-:W-:Y:S01]  /*4ff0*/  IMAD.MOV.U32 R73, RZ, RZ, RZ ;  /* 0x000000ffff497224 */ /* 0x000fe200078e00ff */
[----:B------:R-:W-:Y:S01]  /*5000*/  LOP3.LUT R2, R4, 0x18, R2, 0x78, !PT ;  /* 0x0000001804027812 */ /* 0x000fe200078e7802 */
[----:B------:R-:W-:Y:S01]  /*5010*/  IMAD.MOV.U32 R67, RZ, RZ, RZ ;  /* 0x000000ffff437224 */ /* 0x000fe200078e00ff */
[----:B------:R-:W-:Y:S01]  /*5020*/  LOP3.LUT R64, R64, 0x100, R3, 0xf8, !PT ;  /* 0x0000010040407812 */ /* 0x000fe200078ef803 */
[----:B------:R-:W4:Y:S01]  /*5030*/  LDC R61, c[0x0][0xb20] ;  /* 0x0002c800ff3d7b82 */ /* 0x000f220000000800 */
[----:B------:R-:W3:Y:S01]  /*5040*/  LDS R0, [UR48+0x1c0] ;  /* 0x0001c030ff007984 */ /* 0x000ee20008000800 */
[----:B------:R-:W-:Y:S01]  /*5050*/  LOP3.LUT R70, R70, 0x60, RZ, 0xc0, !PT ;  /* 0x0000006046467812 */ /* 0x000fe200078ec0ff */
[----:B------:R-:W1:Y:S01]  /*5060*/  LDCU.64 UR54, c[0x0][0x348] ;  /* 0x00006900ff3677ac */ /* 0x000e620008000a00 */
[----:B------:R-:W-:-:S02]  /*5070*/  LOP3.LUT R64, R64, R2, RZ, 0xfc, !PT ;  /* 0x0000000240407212 */ /* 0x000fc400078efcff */
[----:B------:R-:W-:Y:S01]  /*5080*/  SEL R69, R69, 0xfffffff0, !P0 ;  /* 0xfffffff045457807 */ /* 0x000fe20004000000 */
[----:B------:R-:W1:Y:S01]  /*5090*/  LDCU.64 UR38, c[0x0][0x888] ;  /* 0x00011100ff2677ac */ /* 0x000e620008000a00 */
[----:B------:R-:W1:Y:S01]  /*50a0*/  LDC R27, c[0x0][0xb30] ;  /* 0x0002cc00ff1b7b82 */ /* 0x000e620000000800 */
[----:B------:R-:W1:Y:S01]  /*50b0*/  LDCU.64 UR44, c[0x0][0x890] ;  /* 0x00011200ff2c77ac */ /* 0x000e620008000a00 */
[----:B------:R-:W-:-:S06]  /*50c0*/  UMOV UR51, 0x1 ;  /* 0x0000000100337882 */ /* 0x000fcc0000000000 */
[----:B------:R-:W1:Y:S01]  /*50d0*/  LDC.64 R56, c[0x0][0xb10] ;  /* 0x0002c400ff387b82 */ /* 0x000e620000000a00 */
[----:B------:R-:W-:Y:S01]  /*50e0*/  UMOV UR56, URZ ;  /* 0x000000ff00387c82 */ /* 0x000fe20008000000 */
[----:B------:R-:W-:Y:S01]  /*50f0*/  UIADD3 UR52, UPT, UPT, UR48, 0x200, URZ ;  /* 0x0000020030347890 */ /* 0x000fe2000fffe0ff */
[----:B------:R-:W-:Y:S01]  /*5100*/  UMOV UR50, URZ ;  /* 0x000000ff00327c82 */ /* 0x000fe20008000000 */
[----:B------:R-:W-:-:S04]  /*5110*/  UMOV UR49, URZ ;  /* 0x000000ff00317c82 */ /* 0x000fc80008000000 */
[----:B------:R-:W1:Y:S08]  /*5120*/  LDC.64 R24, c[0x0][0xb18] ;  /* 0x0002c600ff187b82 */ /* 0x000e700000000a00 */
[----:B------:R-:W1:Y:S08]  /*5130*/  LDC.64 R22, c[0x0][0xb28] ;  /* 0x0002ca00ff167b82 */ /* 0x000e700000000a00 */
[----:B------:R-:W1:Y:S01]  /*5140*/  LDC.64 R54, c[0x0][0x8b0] ;  /* 0x00022c00ff367b82 */ /* 0x000e620000000a00 */
[----:B---3--:R-:W-:-:S07]  /*5150*/  IMAD.IADD R32, R0, 0x1, R32 ;  /* 0x0000000100207824 */ /* 0x008fce00078e0220 */
[----:B------:R-:W3:Y:S08]  /*5160*/  LDC.64 R52, c[0x0][0x8a8] ;  /* 0x00022a00ff347b82 */ /* 0x000ef00000000a00 */
[----:B--2-4-:R-:W1:Y:S02]  /*5170*/  LDC R62, c[0x0][0x374] ;  /* 0x0000dd00ff3e7b82 */ /* 0x014e640000000800 */
.L_x_120:
[----:B------:R-:W-:Y:S02]  /*5180*/  LEA R0, R73, UR48, 0x3 ;  /* 0x0000003049007c11 */ /* 0x000fe4000f8e18ff */
[----:B------:R-:W-:Y:S02]  /*5190*/  SHF.L.U32 R2, R67, 0x1f, RZ ;  /* 0x0000001f43027819 */ /* 0x000fe400000006ff */
[----:B-1----:R-:W-:Y:S02]  /*51a0*/  LEA R16, R73, UR48, 0x4 ;  /* 0x0000003049107c11 */ /* 0x002fe4000f8e20ff */
[----:B------:R-:W2:Y:S02]  /*51b0*/  SYNCS.PHASECHK.TRANS64.TRYWAIT P0, [R0+URZ+0x110], R2 ;  /* 0x00011002000075a7 */ /* 0x000ea400080011ff */
[----:B--2---:R-:W-:Y:S05]  /*51c0*/  @!P0 BRA `(.L_x_90) ;  /* 0x0000002c00748947 */ /* 0x004fea0003800000 */
.L_x_180:
[----:B------:R-:W4:Y:S01]  /*51d0*/  LDC.64 R10, c[0x0][0xb10] ;  /* 0x0002c400ff0a7b82 */ /* 0x000f220000000a00 */
[----:B------:R-:W3:Y:S01]  /*51e0*/  LDS.128 R16, [R16+0x1a0] ;  /* 0x0001a00010107984 */ /* 0x000ee20000000c00 */
[----:B-1----:R-:W-:Y:S01]  /*51f0*/  ISETP.NE.AND P1, PT, R27, 0x1, PT ;  /* 0x000000011b00780c */ /* 0x002fe20003f25270 */
[----:B--2---:R-:W-:Y:S01]  /*5200*/  VIADD R0, R0, 0x120 ;  /* 0x0000012000007836 */ /* 0x004fe20000000000 */
[----:B------:R-:W-:Y:S04]  /*5210*/  ISETP.GE.AND P0, PT, R26, 0x1, PT ;  /* 0x000000011a00780c */ /* 0x000fe80003f06270 */
[----:B------:R-:W1:Y:S01]  /*5220*/  LDC.64 R8, c[0x0][0xb18] ;  /* 0x0002c600ff087b82 */ /* 0x000e620000000a00 */
[----:B------:R-:W-:Y:S01]  /*5230*/  PRMT R0, RZ, 0x654, R0 ;  /* 0x00000654ff007816 */ /* 0x000fe20000000000 */
[----:B------:R-:W-:Y:S01]  /*5240*/  @!PT LDS RZ, [RZ] ;  /* 0x00000000fffff984 */ /* 0x000fe20000000800 */
[----:B------:R-:W-:Y:S01]  /*5250*/  @!PT LDS RZ, [RZ] ;  /* 0x00000000fffff984 */ /* 0x000fe20000000800 */
[----:B------:R-:W-:Y:S01]  /*5260*/  @!PT LDS RZ, [RZ] ;  /* 0x00000000fffff984 */ /* 0x000fe20000000800 */
[----:B------:R-:W-:Y:S01]  /*5270*/  @!PT LDS RZ, [RZ] ;  /* 0x00000000fffff984 */ /* 0x000fe20000000800 */
[----:B------:R2:W-:Y:S06]  /*5280*/  MEMBAR.ALL.CTA ;  /* 0x0000000000007992 */ /* 0x0005ec0000008000 */
[----:B--2---:R-:W2:Y:S01]  /*5290*/  FENCE.VIEW.ASYNC.S ;  /* 0x00000000000073c6 */ /* 0x004ea20000000000 */
[----:B------:R-:W1:Y:S08]  /*52a0*/  @!P1 LDC R12, c[0x0][0xb20] ;  /* 0x0002c800ff0c9b82 */ /* 0x000e700000000800 */
[----:B------:R-:W1:Y:S01]  /*52b0*/  @!P1 LDC R7, c[0x0][0xb0c] ;  /* 0x0002c300ff079b82 */ /* 0x000e620000000800 */
[----:B--2---:R2:W-:Y:S01]  /*52c0*/  SYNCS.ARRIVE.TRANS64.RED.A1T0 RZ, [R0+URZ], RZ ;  /* 0x000000ff00ff79a7 */ /* 0x0045e200081004ff */
[----:B---3--:R-:W-:Y:S04]  /*52d0*/  LOP3.LUT P4, RZ, R18, 0x1, RZ, 0xc0, !PT ;  /* 0x0000000112ff7812 */ /* 0x008fe8000788c0ff */
[----:B------:R-:W-:Y:S09]  /*52e0*/  P2R R71, PR, RZ, 0x10 ;  /* 0x00000010ff477803 */ /* 0x000ff20000000000 */
[----:B------:R-:W-:Y:S02]  /*52f0*/  @P4 MOV R30, R16 ;  /* 0x00000010001e4202 */ /* 0x000fe40000000f00 */
[----:B------:R-:W-:Y:S01]  /*5300*/  @P4 LOP3.LUT R29, R17, 0xffff, RZ, 0xc0, !PT ;  /* 0x0000ffff111d4812 */ /* 0x000fe200078ec0ff */
[----:B--2-4-:R-:W-:Y:S06]  /*5310*/  @!P0 BRA `(.L_x_91) ;  /* 0x0000000000a48947 */ /* 0x014fec0003800000 */
[----:B------:R-:W-:Y:S01]  /*5320*/  IMAD.HI.U32 R0, R62, R25, RZ ;  /* 0x000000193e007227 */ /* 0x000fe200078e00ff */
[----:B------:R-:W-:Y:S02]  /*5330*/  ISETP.NE.AND P0, PT, R24, 0x1, PT ;  /* 0x000000011800780c */ /* 0x000fe40003f05270 */
[----:B------:R-:W-:Y:S01]  /*5340*/  ISETP.NE.AND P2, PT, R26, 0x1, PT ;  /* 0x000000011a00780c */ /* 0x000fe20003f45270 */
[----:B------:R-:W-:Y:S01]  /*5350*/  IMAD.HI.U32 R4, R63, R56, RZ ;  /* 0x000000383f047227 */ /* 0x000fe200078e00ff */
[----:B------:R-:W-:Y:S02]  /*5360*/  SHF.R.U32.HI R0, RZ, R61, R0 ;  /* 0x0000003dff007219 */ /* 0x000fe40000011600 */
[----:B------:R-:W-:Y:S01]  /*5370*/  ISETP.NE.AND P3, PT, R28, 0x1, PT ;  /* 0x000000011c00780c */ /* 0x000fe20003f65270 */
[----:B------:R-:W-:Y:S01]  /*5380*/  IMAD.HI.U32 R6, R29, R25, RZ ;  /* 0x000000191d067227 */ /* 0x000fe200078e00ff */
[-C--:B------:R-:W-:Y:S02]  /*5390*/  SHF.R.U32.HI R4, RZ, R57.reuse, R4 ;  /* 0x00000039ff047219 */ /* 0x080fe40000011604 */
[----:B------:R-:W-:Y:S01]  /*53a0*/  SEL R0, R62, R0, !P0 ;  /* 0x000000003e007207 */ /* 0x000fe20004000000 */
[----:B------:R-:W-:Y:S01]  /*53b0*/  IMAD.HI.U32 R5, R30, R56, RZ ;  /* 0x000000381e057227 */ /* 0x000fe200078e00ff */
[----:B------:R-:W-:Y:S03]  /*53c0*/  SEL R4, R63, R4, !P3 ;  /* 0x000000043f047207 */ /* 0x000fe60005800000 */
[-C--:B------:R-:W-:Y:S01]  /*53d0*/  IMAD.HI.U32 R3, R0, R22.reuse, RZ ;  /* 0x0000001600037227 */ /* 0x080fe200078e00ff */
[----:B------:R-:W-:Y:S03]  /*53e0*/  SHF.R.U32.HI R5, RZ, R57, R5 ;  /* 0x00000039ff057219 */ /* 0x000fe60000011605 */
[----:B------:R-:W-:Y:S01]  /*53f0*/  IMAD.HI.U32 R2, R4, R22, RZ ;  /* 0x0000001604027227 */ /* 0x000fe200078e00ff */
[----:B------:R-:W-:Y:S02]  /*5400*/  @P2 SHF.R.U32.HI R0, RZ, R23, R3 ;  /* 0x00000017ff002219 */ /* 0x000fe40000011603 */
[----:B------:R-:W-:Y:S02]  /*5410*/  SHF.R.U32.HI R3, RZ, R61, R6 ;  /* 0x0000003dff037219 */ /* 0x000fe40000011606 */
[----:B------:R-:W-:Y:S01]  /*5420*/  @P2 SHF.R.U32.HI R4, RZ, R23, R2 ;  /* 0x00000017ff042219 */ /* 0x000fe20000011602 */
[----:B------:R-:W-:Y:S01]  /*5430*/  IMAD R0, R26, R0, RZ ;  /* 0x000000001a007224 */ /* 0x000fe200078e02ff */
[----:B------:R-:W-:Y:S02]  /*5440*/  SEL R3, R29, R3, !P0 ;  /* 0x000000031d037207 */ /* 0x000fe40004000000 */
[----:B------:R-:W-:Y:S01]  /*5450*/  SEL R2, R30, R5, !P3 ;  /* 0x000000051e027207 */ /* 0x000fe20005800000 */
[----:B------:R-:W-:Y:S01]  /*5460*/  IMAD R5, R26, R4, RZ ;  /* 0x000000041a057224 */ /* 0x000fe200078e02ff */
[C---:B------:R-:W-:Y:S01]  /*5470*/  ISETP.GE.AND P0, PT, R3.reuse, R0, PT ;  /* 0x000000000300720c */ /* 0x040fe20003f06270 */
[C---:B------:R-:W-:Y:S03]  /*5480*/  IMAD.HI.U32 R0, R3.reuse, R22, RZ ;  /* 0x0000001603007227 */ /* 0x040fe600078e00ff */
[C---:B------:R-:W-:Y:S02]  /*5490*/  ISETP.GE.OR P0, PT, R2.reuse, R5, P0 ;  /* 0x000000050200720c */ /* 0x040fe40000706670 */
[----:B------:R-:W-:Y:S04]  /*54a0*/  SHF.R.U32.HI R0, RZ, R23, R0 ;  /* 0x00000017ff007219 */ /* 0x000fe80000011600 */
[C---:B------:R-:W-:Y:S05]  /*54b0*/  SEL R6, R3.reuse, R0, !P2 ;  /* 0x0000000003067207 */ /* 0x040fea0005000000 */
        /* <DEDUP_REMOVED lines=14> */
[----:B------:R-:W-:Y:S07]  /*55a0*/  IMAD R29, R3, R24, R29 ;  /* 0x00000018031d7224 */ /* 0x000fee00078e021d */
.L_x_91:
[----:B-1----:R-:W-:Y:S01]  /*55b0*/  @!P1 ISETP.NE.AND P0, PT, R8, 0x1, PT ;  /* 0x000000010800980c */ /* 0x002fe20003f05270 */
[----:B------:R-:W-:Y:S01]  /*55c0*/  @!P1 IMAD.HI.U32 R0, R30, R10, RZ ;  /* 0x0000000a1e009227 */ /* 0x000fe200078e00ff */
[----:B------:R-:W-:Y:S01]  /*55d0*/  @!P1 ISETP.NE.AND P2, PT, R7, 0x1, PT ;  /* 0x000000010700980c */ /* 0x000fe20003f45270 */
[----:B------:R-:W-:Y:S01]  /*55e0*/  ULOP3.LUT UP0, URZ, UR52, 0x1b0, URZ, 0xc0, !UPT ;  /* 0x000001b034ff7892 */ /* 0x000fe2000f80c0ff */
[----:B------:R-:W-:Y:S01]  /*55f0*/  R2UR UR42, R21 ;  /* 0x00000000152a72ca */ /* 0x000fe200000e0000 */
[----:B------:R-:W-:Y:S01]  /*5600*/  @!P1 IMAD.HI.U32 R2, R29, R9, RZ ;  /* 0x000000091d029227 */ /* 0x000fe200078e00ff */
[----:B------:R-:W-:Y:S02]  /*5610*/  @!P1 SHF.R.U32.HI R0, RZ, R11, R0 ;  /* 0x0000000bff009219 */ /* 0x000fe40000011600 */
[----:B------:R-:W-:Y:S01]  /*5620*/  R2UR UR41, R20 ;  /* 0x00000000142972ca */ /* 0x000fe200000e0000 */
[----:B------:R-:W-:Y:S01]  /*5630*/  VIADD R73, R73, 0x1 ;  /* 0x0000000149497836 */ /* 0x000fe20000000000 */
[----:B------:R-:W-:Y:S02]  /*5640*/  @!P1 SHF.R.U32.HI R2, RZ, R12, R2 ;  /* 0x0000000cff029219 */ /* 0x000fe40000011602 */
[----:B------:R-:W-:Y:S02]  /*5650*/  @!P1 SEL R3, R30, R0, !P2 ;  /* 0x000000001e039207 */ /* 0x000fe40005000000 */
[----:B------:R-:W-:Y:S02]  /*5660*/  @!P1 SEL R2, R29, R2, !P0 ;  /* 0x000000021d029207 */ /* 0x000fe40004000000 */
[----:B------:R-:W-:Y:S01]  /*5670*/  @P4 SHF.R.U32.HI R66, RZ, 0x10, R17 ;  /* 0x00000010ff424819 */ /* 0x000fe20000011611 */
[----:B------:R-:W-:Y:S02]  /*5680*/  USHF.L.U32 UR42, UR42, 0x6, URZ ;  /* 0x000000062a2a7899 */ /* 0x000fe400080006ff */
[----:B------:R-:W-:Y:S02]  /*5690*/  @!P1 IMAD.IADD R0, R2, 0x1, -R3 ;  /* 0x0000000102009824 */ /* 0x000fe400078e0a03 */
[----:B------:R-:W-:Y:S01]  /*56a0*/  @!P1 IMAD.IADD R2, R3, 0x1, -R2 ;  /* 0x0000000103029824 */ /* 0x000fe200078e0a02 */
[----:B------:R-:W-:Y:S01]  /*56b0*/  USHF.L.U32 UR41, UR41, 0x6, URZ ;  /* 0x0000000629297899 */ /* 0x000fe200080006ff */
[----:B------:R-:W-:Y:S02]  /*56c0*/  @!P1 IMAD R30, R0, R7, R30 ;  /* 0x00000007001e9224 */ /* 0x000fe400078e021e */
[----:B------:R-:W-:Y:S01]  /*56d0*/  @!P1 IMAD R29, R2, R8, R29 ;  /* 0x00000008021d9224 */ /* 0x000fe200078e021d */
[----:B------:R-:W-:Y:S08]  /*56e0*/  BRA.U !UP0, `(.L_x_92) ;  /* 0x00000001087c7547 */ /* 0x000ff0000b800000 */
[----:B------:R-:W1:Y:S01]  /*56f0*/  LDCU.64 UR8, c[0x4][0x80] ;  /* 0x01001000ff0877ac */ /* 0x000e620008000a00 */
[----:B------:R-:W-:Y:S01]  /*5700*/  MOV R2, 0x0 ;  /* 0x0000000000027802 */ /* 0x000fe20000000f00 */
[----:B------:R-:W-:Y:S02]  /*5710*/  HFMA2 R12, -RZ, RZ, 0, 5.9604644775390625e-08 ;  /* 0x00000001ff0c7431 */ /* 0x000fe400000001ff */
[----:B------:R-:W-:Y:S01]  /*5720*/  IMAD.MOV.U32 R8, RZ, RZ, 0x70 ;  /* 0x00000070ff087424 */ /* 0x000fe200078e00ff */
[----:B------:R2:W3:Y:S01]  /*5730*/  LDC.64 R14, c[0x4][R2] ;  /* 0x01000000020e7b82 */ /* 0x0004e20000000a00 */
[----:B------:R-:W4:Y:S01]  /*5740*/  LDCU.64 UR6, c[0x4][0x88] ;  /* 0x01001100ff0677ac */ /* 0x000f220008000a00 */
[----:B------:R-:W-:Y:S01]  /*5750*/  IMAD.MOV.U32 R13, RZ, RZ, RZ ;  /* 0x000000ffff0d7224 */ /* 0x000fe200078e00ff */
[----:B------:R-:W2:Y:S01]  /*5760*/  LDCU.64 UR4, c[0x4][0x8] ;  /* 0x01000100ff0477ac */ /* 0x000ea20008000a00 */
[----:B-1----:R-:W-:Y:S01]  /*5770*/  MOV R5, UR9 ;  /* 0x0000000900057c02 */ /* 0x002fe20008000f00 */
[----:B------:R-:W-:Y:S01]  /*5780*/  IMAD.U32 R4, RZ, RZ, UR8 ;  /* 0x00000008ff047e24 */ /* 0x000fe2000f8e00ff */
[----:B----4-:R-:W-:Y:S01]  /*5790*/  MOV R7, UR7 ;  /* 0x0000000700077c02 */ /* 0x010fe20008000f00 */
[----:B------:R-:W-:Y:S01]  /*57a0*/  IMAD.U32 R6, RZ, RZ, UR6 ;  /* 0x00000006ff067e24 */ /* 0x000fe2000f8e00ff */
[----:B--2---:R-:W-:Y:S01]  /*57b0*/  MOV R11, UR5 ;  /* 0x00000005000b7c02 */ /* 0x004fe20008000f00 */
[----:B------:R-:W-:Y:S02]  /*57c0*/  IMAD.U32 R10, RZ, RZ, UR4 ;  /* 0x00000004ff0a7e24 */ /* 0x000fe4000f8e00ff */
[----:B------:R-:W-:Y:S07]  /*57d0*/  LEPC R20, `(.L_x_93) ;  /* 0x000000001014794e */ /* 0x000fee0000000000 */
[----:B---3-5:R-:W-:Y:S05]  /*57e0*/  CALL.ABS.NOINC R14 ;  /* 0x000000000e007343 */ /* 0x028fea0003c00000 */
.L_x_93:
[----:B------:R-:W1:Y:S01]  /*57f0*/  LDCU.64 UR8, c[0x4][0x80] ;  /* 0x01001000ff0877ac */ /* 0x000e620008000a00 */
[----:B------:R-:W2:Y:S01]  /*5800*/  LDC.64 R2, c[0x4][R2] ;  /* 0x0100000002027b82 */ /* 0x000ea20000000a00 */
[----:B------:R-:W-:Y:S02]  /*5810*/  HFMA2 R12, -RZ, RZ, 0, 5.9604644775390625e-08 ;  /* 0x00000001ff0c7431 */ /* 0x000fe400000001ff */
[----:B------:R-:W-:Y:S02]  /*5820*/  IMAD.MOV.U32 R8, RZ, RZ, 0x70 ;  /* 0x00000070ff087424 */ /* 0x000fe400078e00ff */
[----:B------:R-:W-:Y:S01]  /*5830*/  IMAD.MOV.U32 R13, RZ, RZ, RZ ;  /* 0x000000ffff0d7224 */ /* 0x000fe200078e00ff */
[----:B------:R-:W3:Y:S01]  /*5840*/  LDCU.64 UR6, c[0x4][0x88] ;  /* 0x01001100ff0677ac */ /* 0x000ee20008000a00 */
[----:B------:R-:W4:Y:S01]  /*5850*/  LDCU.64 UR4, c[0x4][0x8] ;  /* 0x01000100ff0477ac */ /* 0x000f220008000a00 */
[----:B-1----:R-:W-:Y:S02]  /*5860*/  MOV R4, UR8 ;  /* 0x0000000800047c02 */ /* 0x002fe40008000f00 */
[----:B------:R-:W-:Y:S02]  /*5870*/  MOV R5, UR9 ;  /* 0x0000000900057c02 */ /* 0x000fe40008000f00 */
[----:B---3--:R-:W-:Y:S01]  /*5880*/  MOV R7, UR7 ;  /* 0x0000000700077c02 */ /* 0x008fe20008000f00 */
[----:B------:R-:W-:Y:S01]  /*5890*/  IMAD.U32 R6, RZ, RZ, UR6 ;  /* 0x00000006ff067e24 */ /* 0x000fe2000f8e00ff */
[----:B----4-:R-:W-:Y:S01]  /*58a0*/  MOV R11, UR5 ;  /* 0x00000005000b7c02 */ /* 0x010fe20008000f00 */
[----:B------:R-:W-:Y:S02]  /*58b0*/  IMAD.U32 R10, RZ, RZ, UR4 ;  /* 0x00000004ff0a7e24 */ /* 0x000fe4000f8e00ff */
[----:B------:R-:W-:Y:S07]  /*58c0*/  LEPC R20, `(.L_x_92) ;  /* 0x000000001014794e */ /* 0x000fee0000000000 */
[----:B--2---:R-:W-:Y:S05]  /*58d0*/  CALL.ABS.NOINC R2 ;  /* 0x0000000002007343 */ /* 0x004fea0003c00000 */
.L_x_92:
[----:B------:R-:W-:Y:S01]  /*58e0*/  ISETP.NE.U32.AND P4, PT, R54, RZ, PT ;  /* 0x000000ff3600720c */ /* 0x000fe20003f85070 */
[----:B------:R-:W-:Y:S01]  /*58f0*/  UISETP.NE.AND UP2, UPT, UR53, URZ, UPT ;  /* 0x000000ff3500728c */ /* 0x000fe2000bf45270 */
[----:B------:R-:W-:Y:S01]  /*5900*/  ISETP.NE.U32.AND P2, PT, RZ, UR38, PT ;  /* 0x00000026ff007c0c */ /* 0x000fe2000bf45070 */
[----:B------:R-:W-:Y:S01]  /*5910*/  UISETP.NE.U32.AND UP1, UPT, UR44, URZ, UPT ;  /* 0x000000ff2c00728c */ /* 0x000fe2000bf25070 */
[----:B------:R-:W-:Y:S01]  /*5920*/  ISETP.NE.AND.EX P4, PT, R55, RZ, PT, P4 ;  /* 0x000000ff3700720c */ /* 0x000fe20003f85340 */
[----:B------:R-:W-:Y:S01]  /*5930*/  UPLOP3.LUT UP0, UPT, UPT, UPT, UPT, 0x40, 0x4 ;  /* 0x000000000004789c */ /* 0x000fe20003f0e870 */
[----:B------:R-:W-:Y:S01]  /*5940*/  ISETP.NE.AND.EX P2, PT, RZ, UR39, PT, P2 ;  /* 0x00000027ff007c0c */ /* 0x000fe2000bf45320 */
[----:B------:R-:W-:Y:S01]  /*5950*/  UISETP.NE.AND.EX UP1, UPT, UR45, URZ, UPT, UP1 ;  /* 0x000000ff2d00728c */ /* 0x000fe2000bf25310 */
[----:B------:R-:W-:Y:S04]  /*5960*/  PLOP3.LUT P1, PT, PT, PT, UP2, 0x80, 0x8 ;  /* 0x000000000008781c */ /* 0x000fe80003f2f028 */
[----:B------:R-:W-:Y:S06]  /*5970*/  @UP2 UPLOP3.LUT UP0, UPT, UPT, UPT, UP1, 0x80, 0x8 ;  /* 0x000000000008289c */ /* 0x000fec0003f0f010 */
[----:B------:R-:W-:Y:S01]  /*5980*/  PLOP3.LUT P0, PT, PT, PT, UP0, 0x80, 0x8 ;  /* 0x000000000008781c */ /* 0x000fe20003f0f008 */
[----:B------:R-:W-:Y:S01]  /*5990*/  @!UPT UIADD3 URZ, UPT, UPT, URZ, URZ, URZ ;  /* 0x000000fffffff290 */ /* 0x000fe2000fffe0ff */
[----:B------:R-:W-:Y:S11]  /*59a0*/  BRA.U !UP1, `(.L_x_94) ;  /* 0x0000000109387547 */ /* 0x000ff6000b800000 */
[----:B------:R-:W-:Y:S01]  /*59b0*/  UISETP.NE.U32.AND UP0, UPT, UR38, URZ, UPT ;  /* 0x000000ff2600728c */ /* 0x000fe2000bf05070 */
[----:B------:R-:W-:Y:S02]  /*59c0*/  HFMA2 R0, -RZ, RZ, 0, 5.9604644775390625e-08 ;  /* 0x00000001ff007431 */ /* 0x000fe400000001ff */
[----:B------:R-:W-:Y:S01]  /*59d0*/  IMAD.MOV.U32 R60, RZ, RZ, 0x1 ;  /* 0x00000001ff3c7424 */ /* 0x000fe200078e00ff */
[----:B------:R-:W-:Y:S06]  /*59e0*/  UISETP.NE.AND.EX UP0, UPT, UR39, URZ, UPT, UP0 ;  /* 0x000000ff2700728c */ /* 0x000fec000bf05300 */
[----:B------:R-:W-:Y:S05]  /*59f0*/  PLOP3.LUT P3, PT, PT, PT, UP0, 0x80, 0x8 ;  /* 0x000000000008781c */ /* 0x000fea0003f6f008 */
[----:B------:R-:W1:Y:S01]  /*5a00*/  @UP0 LDCU.64 UR6, c[0x0][0x888] ;  /* 0x00011100ff0607ac */ /* 0x000e620008000a00 */
[----:B------:R-:W-:Y:S07]  /*5a10*/  @UP0 UIMAD UR4, UR36, UR44, URZ ;  /* 0x0000002c240402a4 */ /* 0x000fee000f8e02ff */
[----:B------:R-:W-:Y:S01]  /*5a20*/  @!P3 PRMT R60, R0, 0x7610, R60 ;  /* 0x00007610003cb816 */ /* 0x000fe2000000003c */
[----:B-1----:R-:W-:Y:S03]  /*5a30*/  @UP0 UIMAD.WIDE UR6, UR4, 0x4, UR6 ;  /* 0x00000004040608a5 */ /* 0x002fe6000f8e0206 */
[----:B------:R-:W1:Y:S03]  /*5a40*/  @!UP0 LDCU UR4, c[0x0][0x880] ;  /* 0x00011000ff0487ac */ /* 0x000e660008000800 */
[----:B------:R-:W-:Y:S01]  /*5a50*/  IMAD.U32 R2, RZ, RZ, UR6 ;  /* 0x00000006ff027e24 */ /* 0x000fe2000f8e00ff */
[----:B------:R-:W-:Y:S05]  /*5a60*/  MOV R3, UR7 ;  /* 0x0000000700037c02 */ /* 0x000fea0008000f00 */
[----:B-----5:R2:W5:Y:S02]  /*5a70*/  @P3 LDG.E R35, desc[UR46][R2.64] ;  /* 0x0000002e02233981 */ /* 0x020564000c1e1900 */
[----:B-12---:R-:W-:Y:S02]  /*5a80*/  @!P3 IMAD.U32 R35, RZ, RZ, UR4 ;  /* 0x00000004ff23be24 */ /* 0x006fe4000f8e00ff */
.L_x_94:
[----:B------:R-:W-:Y:S05]  /*5a90*/  @!P4 BRA `(.L_x_95) ;  /* 0x000000000020c947 */ /* 0x000fea0003800000 */
[----:B------:R-:W-:Y:S04]  /*5aa0*/  ISETP.NE.U32.AND P3, PT, R52, RZ, PT ;  /* 0x000000ff3400720c */ /* 0x000fe80003f65070 */
[----:B------:R-:W-:Y:S11]  /*5ab0*/  ISETP.NE.AND.EX P3, PT, R53, RZ, PT, P3 ;  /* 0x000000ff3500720c */ /* 0x000ff60003f65330 */
[----:B------:R-:W-:Y:S02]  /*5ac0*/  @!UPT UIADD3 URZ, UPT, UPT, URZ, URZ, URZ ;  /* 0x000000fffffff290 */ /* 0x000fe4000fffe0ff */
[----:B------:R-:W1:Y:S01]  /*5ad0*/  @P3 LDC.64 R2, c[0x0][0x8a8] ;  /* 0x00022a00ff023b82 */ /* 0x000e620000000a00 */
[----:B------:R-:W-:Y:S04]  /*5ae0*/  @P3 IMAD R0, R54, UR36, RZ ;  /* 0x0000002436003c24 */ /* 0x000fe8000f8e02ff */
[----:B-1----:R-:W-:Y:S05]  /*5af0*/  @P3 IMAD.WIDE R2, R0, 0x4, R2 ;  /* 0x0000000400023825 */ /* 0x002fea00078e0202 */
[----:B-----5:R1:W5:Y:S02]  /*5b00*/  @P3 LDG.E R33, desc[UR46][R2.64] ;  /* 0x0000002e02213981 */ /* 0x020364000c1e1900 */
[----:B-1----:R-:W2:Y:S02]  /*5b10*/  @!P3 LDC R33, c[0x0][0x8a0] ;  /* 0x00022800ff21bb82 */ /* 0x002ea40000000800 */
.L_x_95:
[----:B-----5:R-:W-:Y:S01]  /*5b20*/  FSETP.NEU.AND P3, PT, R35, RZ, PT ;  /* 0x000000ff2300720b */ /* 0x020fe20003f6d000 */
[----:B------:R-:W-:Y:S01]  /*5b30*/  IMAD.U32 R2, RZ, RZ, UR56 ;  /* 0x00000038ff027e24 */ /* 0x000fe2000f8e00ff */
[----:B------:R-:W-:Y:S01]  /*5b40*/  SEL R5, RZ, 0xffffffff, P2 ;  /* 0xffffffffff057807 */ /* 0x000fe20001000000 */
[----:B------:R-:W-:Y:S01]  /*5b50*/  ULOP3.LUT UR4, UR51, 0x1, URZ, 0x3c, !UPT ;  /* 0x0000000133047892 */ /* 0x000fe2000f8e3cff */
[----:B------:R-:W-:Y:S01]  /*5b60*/  @P1 LOP3.LUT P2, RZ, R60, 0xff, RZ, 0xc0, !PT ;  /* 0x000000ff3cff1812 */ /* 0x000fe2000784c0ff */
[----:B------:R-:W-:Y:S01]  /*5b70*/  BSSY B1, `(.L_x_96) ;  /* 0x000003d000017945 */ /* 0x000fe20003800000 */
[----:B------:R-:W-:Y:S01]  /*5b80*/  @P1 SEL R0, RZ, 0xffffffff, P3 ;  /* 0xffffffffff001807 */ /* 0x000fe20001800000 */
[----:B------:R-:W-:Y:S01]  /*5b90*/  IMAD.MOV.U32 R47, RZ, RZ, 0x1 ;  /* 0x00000001ff2f7424 */ /* 0x000fe200078e00ff */
[----:B------:R-:W-:Y:S01]  /*5ba0*/  LEA R2, R2, UR48, 0x3 ;  /* 0x0000003002027c11 */ /* 0x000fe2000f8e18ff */
[----:B------:R-:W-:Y:S01]  /*5bb0*/  IMAD.U32 R45, RZ, RZ, UR4 ;  /* 0x00000004ff2d7e24 */ /* 0x000fe2000f8e00ff */
[----:B------:R-:W-:Y:S01]  /*5bc0*/  @P0 SEL R0, R5, R0, !P2 ;  /* 0x0000000005000207 */ /* 0x000fe20005000000 */
[----:B------:R-:W-:Y:S01]  /*5bd0*/  IMAD.U32 R46, RZ, RZ, UR56 ;  /* 0x00000038ff2e7e24 */ /* 0x000fe2000f8e00ff */
[C---:B------:R-:W-:Y:S02]  /*5be0*/  LEA R44, R31.reuse, UR48, 0x3 ;  /* 0x000000301f2c7c11 */ /* 0x040fe4000f8e18ff */
[----:B------:R-:W-:Y:S02]  /*5bf0*/  CS2R R50, SRZ ;  /* 0x0000000000327805 */ /* 0x000fe4000001ff00 */
[----:B------:R-:W-:Y:S02]  /*5c00*/  @P1 LOP3.LUT R0, R0, 0x1, RZ, 0xc0, !PT ;  /* 0x0000000100001812 */ /* 0x000fe400078ec0ff */
[----:B------:R-:W-:Y:S02]  /*5c10*/  CS2R R48, SRZ ;  /* 0x0000000000307805 */ /* 0x000fe4000001ff00 */
[----:B------:R-:W-:Y:S02]  /*5c20*/  SHF.L.U32 R3, R68, 0x1f, RZ ;  /* 0x0000001f44037819 */ /* 0x000fe400000006ff */
[----:B------:R-:W-:Y:S02]  /*5c30*/  CS2R R42, SRZ ;  /* 0x00000000002a7805 */ /* 0x000fe4000001ff00 */
[----:B------:R-:W-:Y:S02]  /*5c40*/  ISETP.NE.U32.OR P5, PT, R0, 0x1, !P1 ;  /* 0x000000010000780c */ /* 0x000fe40004fa5470 */
[----:B------:R-:W-:Y:S02]  /*5c50*/  CS2R R40, SRZ ;  /* 0x0000000000287805 */ /* 0x000fe4000001ff00 */
[----:B------:R-:W-:Y:S02]  /*5c60*/  PLOP3.LUT P2, PT, PT, PT, UP1, 0x80, 0x8 ;  /* 0x000000000008781c */ /* 0x000fe40003f4f018 */
[----:B------:R-:W-:Y:S02]  /*5c70*/  LEA.HI R34, R31, R31, RZ, 0x1 ;  /* 0x0000001f1f227211 */ /* 0x000fe400078f08ff */
[----:B------:R-:W-:Y:S02]  /*5c80*/  LOP3.LUT P4, R72, R60, 0xff, RZ, 0xc0, !PT ;  /* 0x000000ff3c487812 */ /* 0x000fe4000788c0ff */
[----:B------:R-:W-:Y:S02]  /*5c90*/  SEL R4, RZ, 0xffffffff, P3 ;  /* 0xffffffffff047807 */ /* 0x000fe40001800000 */
[----:B------:R-:W-:Y:S02]  /*5ca0*/  P2R R74, PR, RZ, 0x20 ;  /* 0x00000020ff4a7803 */ /* 0x000fe40000000000 */
[----:B------:R-:W-:Y:S03]  /*5cb0*/  @P5 SHF.L.U32 R0, R45, 0x1f, RZ ;  /* 0x0000001f2d005819 */ /* 0x000fe600000006ff */
[----:B------:R-:W-:Y:S01]  /*5cc0*/  @P2 SEL R4, R5, R4, !P4 ;  /* 0x0000000405042207 */ /* 0x000fe20006000000 */
[----:B------:R1:W3:Y:S03]  /*5cd0*/  @P5 SYNCS.PHASECHK.TRANS64.TRYWAIT P1, [R2+URZ+0xd0], R0 ;  /* 0x0000d000020055a7 */ /* 0x0002e600080211ff */
[----:B------:R-:W-:Y:S04]  /*5ce0*/  LOP3.LUT R4, R4, 0x1, RZ, 0xc0, !PT ;  /* 0x0000000104047812 */ /* 0x000fe800078ec0ff */
[----:B------:R-:W-:Y:S04]  /*5cf0*/  ISETP.NE.U32.AND P2, PT, R4, 0x1, PT ;  /* 0x000000010400780c */ /* 0x000fe80003f45070 */
[----:B------:R-:W-:Y:S01]  /*5d00*/  P2R R76, PR, RZ, 0x4 ;  /* 0x00000004ff4c7803 */ /* 0x000fe20000000000 */
[----:B------:R4:W2:Y:S01]  /*5d10*/  SYNCS.PHASECHK.TRANS64.TRYWAIT P0, [R44+URZ+0x130], R3 ;  /* 0x000130032c0075a7 */ /* 0x0008a200080011ff */
[C---:B-1----:R-:W-:Y:S01]  /*5d20*/  IMAD.SHL.U32 R0, R34.reuse, 0x20, RZ ;  /* 0x0000002022007824 */ /* 0x042fe200078e00ff */
[----:B------:R-:W-:Y:S04]  /*5d30*/  LOP3.LUT R34, R34, 0xffe, RZ, 0xc0, !PT ;  /* 0x00000ffe22227812 */ /* 0x000fe800078ec0ff */
[----:B------:R-:W-:Y:S01]  /*5d40*/  LOP3.LUT R0, R0, 0xffffffc0, RZ, 0xc0, !PT ;  /* 0xffffffc000007812 */ /* 0x000fe200078ec0ff */
[----:B------:R-:W-:Y:S04]  /*5d50*/  IMAD.IADD R34, R31, 0x1, -R34 ;  /* 0x000000011f227824 */ /* 0x000fe800078e0a22 */
[----:B------:R-:W-:Y:S04]  /*5d60*/  IMAD.IADD R0, R32, 0x1, R0 ;  /* 0x0000000120007824 */ /* 0x000fe800078e0200 */
[----:B------:R-:W-:Y:S01]  /*5d70*/  IMAD R34, R34, 0x100000, R0 ;  /* 0x0010000022227824 */ /* 0x000fe200078e0200 */
[----:B---3--:R-:W-:Y:S01]  /*5d80*/  @P5 SEL R47, RZ, 0x1, !P1 ;  /* 0x00000001ff2f5807 */ /* 0x008fe20004800000 */
[----:B----4-:R-:W-:Y:S06]  /*5d90*/  @!P5 BRA `(.L_x_97) ;  /* 0x000000000068d947 */ /* 0x010fec0003800000 */
[----:B------:R-:W-:Y:S01]  /*5da0*/  HFMA2 R43, -RZ, RZ, 0, 0 ;  /* 0x00000000ff2b7431 */ /* 0x000fe200000001ff */
[----:B------:R-:W-:Y:S01]  /*5db0*/  ISETP.NE.AND P1, PT, R47, RZ, PT ;  /* 0x000000ff2f00720c */ /* 0x000fe20003f25270 */
[----:B------:R-:W-:Y:S01]  /*5dc0*/  IMAD.U32 R0, RZ, RZ, UR56 ;  /* 0x00000038ff007e24 */ /* 0x000fe2000f8e00ff */
[----:B------:R-:W-:Y:S11]  /*5dd0*/  BSSY B0, `(.L_x_98) ;  /* 0x0000005000007945 */ /* 0x000ff60003800000 */
[----:B------:R-:W-:Y:S05]  /*5de0*/  @P1 BRA `(.L_x_99) ;  /* 0x00000000000c1947 */ /* 0x000fea0003800000 */
[----:B------:R-:W-:Y:S04]  /*5df0*/  SHF.L.U32 R4, R45, 0x1f, RZ ;  /* 0x0000001f2d047819 */ /* 0x000fe800000006ff */
[----:B------:R-:W1:Y:S02]  /*5e00*/  SYNCS.PHASECHK.TRANS64.TRYWAIT P1, [R2+URZ+0xd0], R4 ;  /* 0x0000d004020075a7 */ /* 0x000e6400080211ff */
[----:B-1----:R-:W-:Y:S05]  /*5e10*/  @!P1 BRA `(.L_x_100) ;  /* 0x0000002000749947 */ /* 0x002fea0003800000 */
.L_x_99:
[----:B------:R-:W-:Y:S05]  /*5e20*/  BSYNC B0 ;  /* 0x0000000000007941 */ /* 0x000fea0003800000 */
.L_x_98:
[----:B------:R-:W-:Y:S01]  /*5e30*/  ISETP.NE.AND P1, PT, R76, RZ, PT ;  /* 0x000000ff4c00720c */ /* 0x000fe20003f25270 */
[----:B------:R-:W-:Y:S01]  /*5e40*/  IMAD.MOV.U32 R42, RZ, RZ, RZ ;  /* 0x000000ffff2a7224 */ /* 0x000fe200078e00ff */
[----:B------:R-:W-:Y:S02]  /*5e50*/  CS2R R40, SRZ ;  /* 0x0000000000287805 */ /* 0x000fe4000001ff00 */
[----:B------:R-:W-:Y:S02]  /*5e60*/  CS2R R50, SRZ ;  /* 0x0000000000327805 */ /* 0x000fe4000001ff00 */
[----:B------:R-:W-:Y:S07]  /*5e70*/  CS2R R48, SRZ ;  /* 0x0000000000307805 */ /* 0x000fee000001ff00 */
[----:B-1----:R-:W-:Y:S01]  /*5e80*/  @P1 IMAD R2, R0, 0x800, R64 ;  /* 0x0000080000021824 */ /* 0x002fe200078e0240 */
[----:B------:R-:W-:Y:S05]  /*5e90*/  @P1 WARPSYNC.ALL ;  /* 0x0000000000001948 */ /* 0x000fea0003800000 */
[----:B------:R-:W-:Y:S01]  /*5ea0*/  @P1 LEA R2, R2, UR48, 0x1 ;  /* 0x0000003002021c11 */ /* 0x000fe2000f8e08ff */
[----:B------:R-:W-:Y:S04]  /*5eb0*/  UIADD3 UR5, UPT, UPT, UR56, 0x1, URZ ;  /* 0x0000000138057890 */ /* 0x000fe8000fffe0ff */
[----:B------:R1:W3:Y:S01]  /*5ec0*/  @P1 LDSM.16.M88.4 R40, [R2+0x200] ;  /* 0x000200000228183b */ /* 0x0002e20000000200 */
[----:B------:R-:W-:Y:S01]  /*5ed0*/  UISETP.NE.AND UP0, UPT, UR5, 0x3, UPT ;  /* 0x000000030500788c */ /* 0x000fe2000bf05270 */
[----:B------:R-:W-:Y:S03]  /*5ee0*/  @P1 IMAD R0, R69, 0x2, R2 ;  /* 0x0000000245001824 */ /* 0x000fe600078e0202 */
[----:B------:R-:W-:Y:S02]  /*5ef0*/  USEL UR4, URZ, 0x1, UP0 ;  /* 0x00000001ff047887 */ /* 0x000fe40008000000 */
[----:B------:R1:W4:Y:S01]  /*5f00*/  @P1 LDSM.16.M88.4 R48, [R0+0x200] ;  /* 0x000200000030183b */ /* 0x0003220000000200 */
[----:B------:R-:W-:Y:S03]  /*5f10*/  USEL UR5, UR5, URZ, UP0 ;  /* 0x000000ff05057287 */ /* 0x000fe60008000000 */
[----:B------:R-:W-:Y:S03]  /*5f20*/  LOP3.LUT R45, R45, UR4, RZ, 0x3c, !PT ;  /* 0x000000042d2d7c12 */ /* 0x000fe6000f8e3cff */
[----:B------:R-:W-:Y:S02]  /*5f30*/  IMAD.U32 R46, RZ, RZ, UR5 ;  /* 0x00000005ff2e7e24 */ /* 0x000fe4000f8e00ff */
.L_x_97:
[----:B------:R-:W-:Y:S05]  /*5f40*/  BSYNC B1 ;  /* 0x0000000000017941 */ /* 0x000fea0003800000 */
.L_x_96:
[----:B-1----:R-:W-:Y:S04]  /*5f50*/  SHF.R.U32.HI R0, RZ, 0x15, R34 ;  /* 0x00000015ff007819 */ /* 0x002fe80000011622 */
[----:B------:R-:W-:Y:S01]  /*5f60*/  LOP3.LUT P1, RZ, R0, 0x3, R65, 0x48, !PT ;  /* 0x0000000300ff7812 */ /* 0x000fe20007824841 */
[----:B------:R-:W-:Y:S01]  /*5f70*/  @!UPT UIADD3 URZ, UPT, UPT, URZ, URZ, URZ ;  /* 0x000000fffffff290 */ /* 0x000fe2000fffe0ff */
[----:B--2---:R-:W-:Y:S11]  /*5f80*/  @P0 BRA `(.L_x_101) ;  /* 0x0000000000080947 */ /* 0x004ff60003800000 */
[----:B------:R-:W1:Y:S02]  /*5f90*/  SYNCS.PHASECHK.TRANS64.TRYWAIT P0, [R44+URZ+0x130], R3 ;  /* 0x000130032c0075a7 */ /* 0x000e6400080011ff */
[----:B-1----:R-:W-:Y:S05]  /*5fa0*/  @!P0 BRA `(.L_x_102) ;  /* 0x0000002000248947 */ /* 0x002fea0003800000 */
.L_x_101:
[----:B------:R-:W-:Y:S05]  /*5fb0*/  @!P1 BRA `(.L_x_103) ;  /* 0x0000000000409947 */ /* 0x000fea0003800000 */
[----:B------:R-:W2:Y:S01]  /*5fc0*/  LDCU.64 UR8, c[0x4][0x70] ;  /* 0x01000e00ff0877ac */ /* 0x000ea20008000a00 */
[----:B-1----:R-:W-:Y:S01]  /*5fd0*/  MOV R3, 0x0 ;  /* 0x0000000000037802 */ /* 0x002fe20000000f00 */
[----:B------:R-:W-:Y:S02]  /*5fe0*/  HFMA2 R12, -RZ, RZ, 0, 5.9604644775390625e-08 ;  /* 0x00000001ff0c7431 */ /* 0x000fe400000001ff */
[----:B------:R-:W-:Y:S02]  /*5ff0*/  IMAD.MOV.U32 R8, RZ, RZ, 0x192 ;  /* 0x00000192ff087424 */ /* 0x000fe400078e00ff */
[----:B------:R-:W-:Y:S01]  /*6000*/  IMAD.MOV.U32 R13, RZ, RZ, RZ ;  /* 0x000000ffff0d7224 */ /* 0x000fe200078e00ff */
[----:B------:R-:W1:Y:S01]  /*6010*/  LDCU.64 UR6, c[0x4][0x78] ;  /* 0x01000f00ff0677ac */ /* 0x000e620008000a00 */
[----:B------:R-:W3:Y:S01]  /*6020*/  LDC.64 R2, c[0x4][R3] ;  /* 0x0100000003027b82 */ /* 0x000ee20000000a00 */
[----:B------:R-:W5:Y:S01]  /*6030*/  LDCU.64 UR4, c[0x4][0x10] ;  /* 0x01000200ff0477ac */ /* 0x000f620008000a00 */
[----:B--2---:R-:W-:Y:S01]  /*6040*/  MOV R5, UR9 ;  /* 0x0000000900057c02 */ /* 0x004fe20008000f00 */
[----:B------:R-:W-:Y:S01]  /*6050*/  IMAD.U32 R4, RZ, RZ, UR8 ;  /* 0x00000008ff047e24 */ /* 0x000fe2000f8e00ff */
[----:B-1----:R-:W-:Y:S01]  /*6060*/  MOV R7, UR7 ;  /* 0x0000000700077c02 */ /* 0x002fe20008000f00 */
[----:B------:R-:W-:Y:S01]  /*6070*/  IMAD.U32 R6, RZ, RZ, UR6 ;  /* 0x00000006ff067e24 */ /* 0x000fe2000f8e00ff */
[----:B-----5:R-:W-:Y:S01]  /*6080*/  MOV R11, UR5 ;  /* 0x00000005000b7c02 */ /* 0x020fe20008000f00 */
[----:B------:R-:W-:Y:S02]  /*6090*/  IMAD.U32 R10, RZ, RZ, UR4 ;  /* 0x00000004ff0a7e24 */ /* 0x000fe4000f8e00ff */
[----:B------:R-:W-:Y:S07]  /*60a0*/  LEPC R20, `(.L_x_103) ;  /* 0x000000001014794e */ /* 0x000fee0000000000 */
[----:B---34-:R-:W-:Y:S05]  /*60b0*/  CALL.ABS.NOINC R2 ;  /* 0x0000000002007343 */ /* 0x018fea0003c00000 */
.L_x_103:
[----:B------:R-:W-:Y:S05]  /*60c0*/  WARPSYNC.ALL ;  /* 0x0000000000007948 */ /* 0x000fea0003800000 */
[----:B------:R-:W-:Y:S01]  /*60d0*/  R2UR UR4, R34 ;  /* 0x00000000220472ca */ /* 0x000fe200000e0000 */
[----:B-1-3--:R-:W-:Y:S01]  /*60e0*/  HADD2.F32 R3, -RZ, R40.H0_H0 ;  /* 0x20000028ff037230 */ /* 0x00afe20000004100 */
[----:B------:R-:W-:Y:S01]  /*60f0*/  SHF.L.U32 R75, R69, 0x1, RZ ;  /* 0x00000001454b7819 */ /* 0x000fe200000006ff */
[----:B------:R-:W-:Y:S01]  /*6100*/  HADD2.F32 R20, -RZ, R42.H0_H0 ;  /* 0x2000002aff147230 */ /* 0x000fe20000004100 */
[----:B------:R-:W-:Y:S01]  /*6110*/  ISETP.NE.AND P0, PT, R70, RZ, PT ;  /* 0x000000ff4600720c */ /* 0x000fe20003f05270 */
[----:B------:R-:W-:Y:S08]  /*6120*/  BSSY.RECONVERGENT B0, `(.L_x_104) ;  /* 0x000004d000007945 */ /* 0x000ff00003800200 */
[----:B------:R-:W1:Y:S02]  /*6130*/  LDTM.16dp256bit.x4 R4, tmem[UR4] ;  /* 0x00000004000479ee */ /* 0x000e640008120000 */
[C---:B-1----:R-:W-:Y:S01]  /*6140*/  FMUL R0, R33.reuse, R4 ;  /* 0x0000000421007220 */ /* 0x042fe20000400000 */
[----:B------:R-:W-:Y:S02]  /*6150*/  HADD2.F32 R4, -RZ, R40.H1_H1 ;  /* 0x30000028ff047230 */ /* 0x000fe40000004100 */
[----:B------:R-:W-:Y:S01]  /*6160*/  FMUL R2, R33, R5 ;  /* 0x0000000521027220 */ /* 0x000fe20000400000 */
[--C-:B------:R-:W-:Y:S02]  /*6170*/  HADD2.F32 R5, -RZ, R41.reuse.H0_H0 ;  /* 0x20000029ff057230 */ /* 0x100fe40000004100 */
[----:B------:R-:W-:Y:S01]  /*6180*/  FFMA R0, R35, R3, R0 ;  /* 0x0000000323007223 */ /* 0x000fe20000000000 */
[----:B------:R-:W-:Y:S01]  /*6190*/  FMUL R3, R33, R6 ;  /* 0x0000000621037220 */ /* 0x000fe20000400000 */
[----:B------:R-:W-:Y:S02]  /*61a0*/  HADD2.F32 R6, -RZ, R41.H1_H1 ;  /* 0x30000029ff067230 */ /* 0x000fe40000004100 */
[----:B------:R-:W-:Y:S01]  /*61b0*/  FFMA R2, R35, R4, R2 ;  /* 0x0000000423027223 */ /* 0x000fe20000000002 */
[----:B------:R-:W-:Y:S01]  /*61c0*/  FMUL R7, R33, R7 ;  /* 0x0000000721077220 */ /* 0x000fe20000400000 */
[----:B------:R-:W-:Y:S01]  /*61d0*/  FFMA R3, R35, R5, R3 ;  /* 0x0000000523037223 */ /* 0x000fe20000000003 */
[C---:B------:R-:W-:Y:S01]  /*61e0*/  FMUL R4, R33.reuse, R8 ;  /* 0x0000000821047220 */ /* 0x040fe20000400000 */
[----:B------:R-:W-:Y:S01]  /*61f0*/  FMUL R5, R33, R9 ;  /* 0x0000000921057220 */ /* 0x000fe20000400000 */
[----:B------:R-:W-:Y:S01]  /*6200*/  F2FP.F16.F32.PACK_AB R36, R2, R0 ;  /* 0x000000000224723e */ /* 0x000fe200000000ff */
[C---:B------:R-:W-:Y:S01]  /*6210*/  FFMA R7, R35.reuse, R6, R7 ;  /* 0x0000000623077223 */ /* 0x040fe20000000007 */
[----:B------:R-:W-:Y:S02]  /*6220*/  HADD2.F32 R0, -RZ, R42.H1_H1 ;  /* 0x3000002aff007230 */ /* 0x000fe40000004100 */
[----:B------:R-:W-:Y:S01]  /*6230*/  FFMA R4, R35, R20, R4 ;  /* 0x0000001423047223 */ /* 0x000fe20000000004 */
[--C-:B------:R-:W-:Y:S02]  /*6240*/  HADD2.F32 R2, -RZ, R43.reuse.H0_H0 ;  /* 0x2000002bff027230 */ /* 0x100fe40000004100 */
[----:B------:R-:W-:Y:S01]  /*6250*/  FMUL R6, R33, R10 ;  /* 0x0000000a21067220 */ /* 0x000fe20000400000 */
[----:B------:R-:W-:Y:S01]  /*6260*/  F2FP.F16.F32.PACK_AB R37, R7, R3 ;  /* 0x000000030725723e */ /* 0x000fe200000000ff */
[----:B------:R-:W-:Y:S02]  /*6270*/  HADD2.F32 R3, -RZ, R43.H1_H1 ;  /* 0x3000002bff037230 */ /* 0x000fe40000004100 */
[----:B------:R-:W-:Y:S01]  /*6280*/  FFMA R5, R35, R0, R5 ;  /* 0x0000000023057223 */ /* 0x000fe20000000005 */
[C---:B------:R-:W-:Y:S01]  /*6290*/  FMUL R11, R33.reuse, R11 ;  /* 0x0000000b210b7220 */ /* 0x040fe20000400000 */
[--C-:B----4-:R-:W-:Y:S02]  /*62a0*/  HADD2.F32 R7, -RZ, R48.reuse.H0_H0 ;  /* 0x20000030ff077230 */ /* 0x110fe40000004100 */
[C---:B------:R-:W-:Y:S01]  /*62b0*/  FMUL R8, R33.reuse, R12 ;  /* 0x0000000c21087220 */ /* 0x040fe20000400000 */
[----:B------:R-:W-:Y:S02]  /*62c0*/  HADD2.F32 R0, -RZ, R48.H1_H1 ;  /* 0x30000030ff007230 */ /* 0x000fe40000004100 */
[----:B------:R-:W-:Y:S01]  /*62d0*/  FMUL R9, R33, R13 ;  /* 0x0000000d21097220 */ /* 0x000fe20000400000 */
[C---:B------:R-:W-:Y:S01]  /*62e0*/  FFMA R6, R35.reuse, R2, R6 ;  /* 0x0000000223067223 */ /* 0x040fe20000000006 */
[C---:B------:R-:W-:Y:S01]  /*62f0*/  FFMA R11, R35.reuse, R3, R11 ;  /* 0x00000003230b7223 */ /* 0x040fe2000000000b */
[C---:B------:R-:W-:Y:S01]  /*6300*/  FFMA R8, R35.reuse, R7, R8 ;  /* 0x0000000723087223 */ /* 0x040fe20000000008 */
[----:B------:R-:W-:Y:S01]  /*6310*/  FFMA R9, R35, R0, R9 ;  /* 0x0000000023097223 */ /* 0x000fe20000000009 */
[--C-:B------:R-:W-:Y:S02]  /*6320*/  HADD2.F32 R2, -RZ, R49.reuse.H0_H0 ;  /* 0x20000031ff027230 */ /* 0x100fe40000004100 */
[C---:B------:R-:W-:Y:S01]  /*6330*/  FMUL R10, R33.reuse, R14 ;  /* 0x0000000e210a7220 */ /* 0x040fe20000400000 */
[----:B------:R-:W-:Y:S02]  /*6340*/  HADD2.F32 R0, -RZ, R49.H1_H1 ;  /* 0x30000031ff007230 */ /* 0x000fe40000004100 */
[----:B------:R-:W-:Y:S01]  /*6350*/  FMUL R15, R33, R15 ;  /* 0x0000000f210f7220 */ /* 0x000fe20000400000 */
[----:B------:R-:W-:Y:S01]  /*6360*/  F2FP.F16.F32.PACK_AB R38, R5, R4 ;  /* 0x000000040526723e */ /* 0x000fe200000000ff */
[----:B------:R-:W-:Y:S01]  /*6370*/  FFMA R10, R35, R2, R10 ;  /* 0x00000002230a7223 */ /* 0x000fe2000000000a */
[----:B------:R-:W-:Y:S01]  /*6380*/  FMUL R12, R33, R16 ;  /* 0x00000010210c7220 */ /* 0x000fe20000400000 */
[----:B------:R-:W-:Y:S01]  /*6390*/  FFMA R15, R35, R0, R15 ;  /* 0x00000000230f7223 */ /* 0x000fe2000000000f */
[--C-:B------:R-:W-:Y:S01]  /*63a0*/  HADD2.F32 R0, -RZ, R50.reuse.H0_H0 ;  /* 0x20000032ff007230 */ /* 0x100fe20000004100 */
[----:B------:R-:W-:Y:S01]  /*63b0*/  MOV R5, UR56 ;  /* 0x0000003800057c02 */ /* 0x000fe20008000f00 */
[----:B------:R-:W-:Y:S02]  /*63c0*/  HADD2.F32 R2, -RZ, R50.H1_H1 ;  /* 0x30000032ff027230 */ /* 0x000fe40000004100 */
[C---:B------:R-:W-:Y:S01]  /*63d0*/  FMUL R13, R33.reuse, R17 ;  /* 0x00000011210d7220 */ /* 0x040fe20000400000 */
[--C-:B------:R-:W-:Y:S02]  /*63e0*/  HADD2.F32 R3, -RZ, R51.reuse.H0_H0 ;  /* 0x20000033ff037230 */ /* 0x100fe40000004100 */
[C---:B------:R-:W-:Y:S01]  /*63f0*/  FMUL R14, R33.reuse, R18 ;  /* 0x00000012210e7220 */ /* 0x040fe20000400000 */
[----:B------:R-:W-:Y:S02]  /*6400*/  HADD2.F32 R4, -RZ, R51.H1_H1 ;  /* 0x30000033ff047230 */ /* 0x000fe40000004100 */
[----:B------:R-:W-:Y:S01]  /*6410*/  FMUL R19, R33, R19 ;  /* 0x0000001321137220 */ /* 0x000fe20000400000 */
[----:B------:R-:W-:Y:S01]  /*6420*/  FFMA R12, R35, R0, R12 ;  /* 0x00000000230c7223 */ /* 0x000fe2000000000c */
[----:B------:R-:W-:Y:S01]  /*6430*/  LEA R5, R5, R64, 0xb ;  /* 0x0000004005057211 */ /* 0x000fe200078e58ff */
[C---:B------:R-:W-:Y:S01]  /*6440*/  FFMA R13, R35.reuse, R2, R13 ;  /* 0x00000002230d7223 */ /* 0x040fe2000000000d */
[C---:B------:R-:W-:Y:S01]  /*6450*/  FFMA R14, R35.reuse, R3, R14 ;  /* 0x00000003230e7223 */ /* 0x040fe2000000000e */
[----:B------:R-:W-:Y:S01]  /*6460*/  FFMA R19, R35, R4, R19 ;  /* 0x0000000423137223 */ /* 0x000fe20000000013 */
[----:B------:R-:W-:Y:S02]  /*6470*/  F2FP.F16.F32.PACK_AB R39, R11, R6 ;  /* 0x000000060b27723e */ /* 0x000fe400000000ff */
[----:B------:R-:W-:Y:S02]  /*6480*/  LEA R5, R5, UR48, 0x1 ;  /* 0x0000003005057c11 */ /* 0x000fe4000f8e08ff */
[----:B------:R-:W-:Y:S02]  /*6490*/  F2FP.F16.F32.PACK_AB R8, R9, R8 ;  /* 0x000000080908723e */ /* 0x000fe400000000ff */
[----:B------:R-:W-:Y:S01]  /*64a0*/  F2FP.F16.F32.PACK_AB R9, R15, R10 ;  /* 0x0000000a0f09723e */ /* 0x000fe200000000ff */
[----:B------:R1:W-:Y:S01]  /*64b0*/  STSM.16.M88.4 [R5+0x200], R36 ;  /* 0x0002002405007844 */ /* 0x0003e20000000200 */
[----:B------:R-:W-:Y:S02]  /*64c0*/  F2FP.F16.F32.PACK_AB R10, R13, R12 ;  /* 0x0000000c0d0a723e */ /* 0x000fe400000000ff */
[----:B------:R-:W-:Y:S02]  /*64d0*/  F2FP.F16.F32.PACK_AB R11, R19, R14 ;  /* 0x0000000e130b723e */ /* 0x000fe400000000ff */
[----:B------:R-:W-:Y:S05]  /*64e0*/  IADD3 R0, PT, PT, R75, 0x200, R5 ;  /* 0x000002004b007810 */ /* 0x000fea0007ffe005 */
[----:B------:R1:W-:Y:S01]  /*64f0*/  STSM.16.M88.4 [R0], R8 ;  /* 0x0000000800007844 */ /* 0x0003e20000000200 */
[----:B------:R-:W-:Y:S01]  /*6500*/  @!PT LDS RZ, [RZ] ;  /* 0x00000000fffff984 */ /* 0x000fe20000000800 */
[----:B------:R-:W-:Y:S01]  /*6510*/  @!PT LDS RZ, [RZ] ;  /* 0x00000000fffff984 */ /* 0x000fe20000000800 */
[----:B------:R-:W-:Y:S01]  /*6520*/  @!PT LDS RZ, [RZ] ;  /* 0x00000000fffff984 */ /* 0x000fe20000000800 */
[----:B------:R-:W-:Y:S01]  /*6530*/  @!PT LDS RZ, [RZ] ;  /* 0x00000000fffff984 */ /* 0x000fe20000000800 */
[----:B------:R2:W-:Y:S07]  /*6540*/  MEMBAR.ALL.CTA ;  /* 0x0000000000007992 */ /* 0x0005ee0000008000 */
[----:B--2---:R-:W2:Y:S02]  /*6550*/  FENCE.VIEW.ASYNC.S ;  /* 0x00000000000073c6 */ /* 0x004ea40000000000 */
[----:B--2---:R-:W-:Y:S06]  /*6560*/  BAR.SYNC.DEFER_BLOCKING 0x1, 0x80 ;  /* 0x0042000000007b1d */ /* 0x004fec0000010000 */
[----:B------:R-:W-:Y:S05]  /*6570*/  @P0 BRA `(.L_x_105) ;  /* 0x00000000001c0947 */ /* 0x000fea0003800000 */
[----:B------:R-:W-:Y:S02]  /*6580*/  UIADD3 UR6, UP0, UPT, UR54, 0x680, URZ ;  /* 0x0000068036067890 */ /* 0x000fe4000ff1e0ff */
[----:B------:R-:W-:Y:S02]  /*6590*/  ULEA UR4, UR56, UR48, 0xc ;  /* 0x0000003038047291 */ /* 0x000fe4000f8e60ff */
[----:B------:R-:W-:Y:S02]  /*65a0*/  UIADD3.X UR7, UPT, UPT, URZ, UR55, URZ, UP0, !UPT ;  /* 0x00000037ff077290 */ /* 0x000fe400087fe4ff */
[----:B------:R-:W-:Y:S01]  /*65b0*/  UIADD3 UR40, UPT, UPT, UR4, 0x200, URZ ;  /* 0x0000020004287890 */ /* 0x000fe2000fffe0ff */
[----:B------:R-:W-:Y:S08]  /*65c0*/  UMOV UR43, UR36 ;  /* 0x00000024002b7c82 */ /* 0x000ff00008000000 */
[----:B------:R2:W-:Y:S02]  /*65d0*/  UTMASTG.3D [UR40], [UR6] ;  /* 0x00000028060073b5 */ /* 0x0005e40008010000 */
[----:B--2---:R0:W-:Y:S02]  /*65e0*/  UTMACMDFLUSH ;  /* 0x00000000000079b7 */ /* 0x0041e40000000000 */
.L_x_105:
[----:B------:R-:W-:Y:S05]  /*65f0*/  BSYNC.RECONVERGENT B0 ;  /* 0x0000000000007941 */ /* 0x000fea0003800200 */
.L_x_104:
[----:B------:R-:W-:Y:S01]  /*6600*/  UIADD3 UR40, UPT, UPT, UR56, 0x1, URZ ;  /* 0x0000000138287890 */ /* 0x000fe2000fffe0ff */
[----:B------:R-:W-:Y:S03]  /*6610*/  BSSY.RECONVERGENT B0, `(.L_x_106) ;  /* 0x0000005000007945 */ /* 0x000fe60003800200 */
[----:B------:R-:W-:Y:S04]  /*6620*/  UISETP.NE.AND UP0, UPT, UR40, 0x3, UPT ;  /* 0x000000032800788c */ /* 0x000fe8000bf05270 */
[----:B------:R-:W-:Y:S01]  /*6630*/  USEL UR43, UR40, URZ, UP0 ;  /* 0x000000ff282b7287 */ /* 0x000fe20008000000 */
[----:B------:R-:W-:Y:S11]  /*6640*/  @P0 BRA `(.L_x_107) ;  /* 0x0000000000040947 */ /* 0x000ff60003800000 */
[----:B------:R-:W-:Y:S04]  /*6650*/  DEPBAR.LE SB0, 0x1 ;  /* 0x000080400000791a */ /* 0x000fe80000000000 */
.L_x_107:
[----:B------:R-:W-:Y:S05]  /*6660*/  BSYNC.RECONVERGENT B0 ;  /* 0x0000000000007941 */ /* 0x000fea0003800200 */
.L_x_106:
[----:B------:R-:W-:Y:S01]  /*6670*/  BAR.SYNC.DEFER_BLOCKING 0x1, 0x80 ;  /* 0x0042000000007b1d */ /* 0x000fe20000010000 */
[----:B------:R-:W-:Y:S01]  /*6680*/  ISETP.NE.AND P1, PT, R74, RZ, PT ;  /* 0x000000ff4a00720c */ /* 0x000fe20003f25270 */
[----:B------:R-:W-:Y:S01]  /*6690*/  UISETP.NE.AND UP0, UPT, UR50, URZ, UPT ;  /* 0x000000ff3200728c */ /* 0x000fe2000bf05270 */
[----:B------:R-:W-:Y:S11]  /*66a0*/  LEA R2, R46, UR48, 0x3 ;  /* 0x000000302e027c11 */ /* 0x000ff6000f8e18ff */
[----:B------:R-:W-:Y:S01]  /*66b0*/  @P1 SHF.L.U32 R3, R45, 0x1f, RZ ;  /* 0x0000001f2d031819 */ /* 0x000fe200000006ff */
[----:B------:R-:W-:Y:S06]  /*66c0*/  BRA.U !UP0, `(.L_x_108) ;  /* 0x0000000108247547 */ /* 0x000fec000b800000 */
[----:B------:R-:W-:Y:S01]  /*66d0*/  IMAD.U32 R4, RZ, RZ, UR49 ;  /* 0x00000031ff047e24 */ /* 0x000fe2000f8e00ff */
[----:B-1----:R-:W-:Y:S01]  /*66e0*/  MOV R0, UR37 ;  /* 0x0000002500007c02 */ /* 0x002fe20008000f00 */
[----:B------:R-:W-:Y:S03]  /*66f0*/  UIADD3 UR49, UPT, UPT, UR49, 0x1, URZ ;  /* 0x0000000131317890 */ /* 0x000fe6000fffe0ff */
[----:B------:R-:W-:Y:S01]  /*6700*/  @P1 LEA R4, R4, UR48, 0x3 ;  /* 0x0000003004041c11 */ /* 0x000fe2000f8e18ff */
[----:B------:R-:W-:Y:S04]  /*6710*/  UISETP.NE.AND UP0, UPT, UR49, 0x3, UPT ;  /* 0x000000033100788c */ /* 0x000fe8000bf05270 */
[----:B------:R-:W-:Y:S01]  /*6720*/  @P1 VIADD R4, R4, 0xe8 ;  /* 0x000000e804041836 */ /* 0x000fe20000000000 */
[----:B------:R-:W-:Y:S04]  /*6730*/  USEL UR49, UR49, URZ, UP0 ;  /* 0x000000ff31317287 */ /* 0x000fe80008000000 */
[----:B------:R-:W-:Y:S04]  /*6740*/  @P1 PRMT R0, R0, 0x654, R4 ;  /* 0x0000065400001816 */ /* 0x000fe80000000004 */
[----:B------:R2:W-:Y:S04]  /*6750*/  @P1 SYNCS.ARRIVE.TRANS64.RED.A1T0 RZ, [R0+URZ], RZ ;  /* 0x000000ff00ff19a7 */ /* 0x0005e800081004ff */
.L_x_108:
[----:B------:R-:W3:Y:S01]  /*6760*/  @P1 SYNCS.PHASECHK.TRANS64.TRYWAIT P0, [R2+URZ+0xd0], R3 ;  /* 0x0000d003020015a7 */ /* 0x000ee200080011ff */
[----:B------:R-:W-:Y:S01]  /*6770*/  BSSY B1, `(.L_x_109) ;  /* 0x0000013000017945 */ /* 0x000fe20003800000 */
[----:B---3--:R-:W-:Y:S03]  /*6780*/  @P1 SEL R47, RZ, 0x1, !P0 ;  /* 0x00000001ff2f1807 */ /* 0x008fe60004000000 */
[----:B------:R-:W-:Y:S05]  /*6790*/  @!P1 BRA `(.L_x_110) ;  /* 0x0000000000409947 */ /* 0x000fea0003800000 */
[----:B------:R-:W-:Y:S01]  /*67a0*/  ISETP.NE.AND P1, PT, R76, RZ, PT ;  /* 0x000000ff4c00720c */ /* 0x000fe20003f25270 */
[----:B------:R-:W-:Y:S01]  /*67b0*/  BSSY B0, `(.L_x_111) ;  /* 0x0000009000007945 */ /* 0x000fe20003800000 */
[----:B------:R-:W-:Y:S11]  /*67c0*/  ISETP.NE.AND P0, PT, R47, RZ, PT ;  /* 0x000000ff2f00720c */ /* 0x000ff60003f05270 */
[----:B------:R-:W-:Y:S05]  /*67d0*/  @P1 IMAD R3, R46, 0x800, R64 ;  /* 0x000008002e031824 */ /* 0x000fea00078e0240 */
[----:B------:R-:W-:Y:S05]  /*67e0*/  @P1 LEA R3, R3, UR48, 0x1 ;  /* 0x0000003003031c11 */ /* 0x000fea000f8e08ff */
[----:B-12---:R-:W-:Y:S01]  /*67f0*/  @P1 IMAD.IADD R0, R75, 0x1, R3 ;  /* 0x000000014b001824 */ /* 0x006fe200078e0203 */
[----:B------:R-:W-:Y:S06]  /*6800*/  @P0 BRA `(.L_x_112) ;  /* 0x00000000000c0947 */ /* 0x000fec0003800000 */
[----:B------:R-:W-:Y:S04]  /*6810*/  SHF.L.U32 R45, R45, 0x1f, RZ ;  /* 0x0000001f2d2d7819 */ /* 0x000fe800000006ff */
[----:B------:R-:W1:Y:S02]  /*6820*/  SYNCS.PHASECHK.TRANS64.TRYWAIT P0, [R2+URZ+0xd0], R45 ;  /* 0x0000d02d020075a7 */ /* 0x000e6400080011ff */
[----:B-1----:R-:W-:Y:S05]  /*6830*/  @!P0 BRA `(.L_x_113) ;  /* 0x0000001800148947 */ /* 0x002fea0003800000 */
.L_x_112:
[----:B------:R-:W-:Y:S05]  /*6840*/  BSYNC B0 ;  /* 0x0000000000007941 */ /* 0x000fea0003800000 */
.L_x_111:
[----:B------:R-:W-:Y:S11]  /*6850*/  ISETP.NE.AND P0, PT, R76, RZ, PT ;  /* 0x000000ff4c00720c */ /* 0x000ff60003f05270 */
[----:B------:R-:W-:Y:S02]  /*6860*/  @!UPT UIADD3 URZ, UPT, UPT, URZ, URZ, URZ ;  /* 0x000000fffffff290 */ /* 0x000fe4000fffe0ff */
[----:B------:R-:W-:Y:S05]  /*6870*/  @P0 WARPSYNC.ALL ;  /* 0x0000000000000948 */ /* 0x000fea0003800000 */
[----:B------:R3:W4:Y:S04]  /*6880*/  @P0 LDSM.16.M88.4 R40, [R3+0x200] ;  /* 0x000200000328083b */ /* 0x0007280000000200 */
[----:B------:R3:W2:Y:S02]  /*6890*/  @P0 LDSM.16.M88.4 R48, [R0+0x200] ;  /* 0x000200000030083b */ /* 0x0006a40000000200 */
.L_x_110:
[----:B------:R-:W-:Y:S05]  /*68a0*/  BSYNC B1 ;  /* 0x0000000000017941 */ /* 0x000fea0003800000 */
.L_x_109:
[----:B-123--:R-:W-:Y:S05]  /*68b0*/  VIADD R0, R34, 0x20 ;  /* 0x0000002022007836 */ /* 0x00efea0000000000 */
[----:B------:R-:W-:Y:S04]  /*68c0*/  SHF.R.U32.HI R0, RZ, 0x15, R0 ;  /* 0x00000015ff007819 */ /* 0x000fe80000011600 */
[----:B------:R-:W-:Y:S11]  /*68d0*/  LOP3.LUT P0, RZ, R0, 0x3, R65, 0x48, !PT ;  /* 0x0000000300ff7812 */ /* 0x000ff60007804841 */
[----:B------:R-:W-:Y:S02]  /*68e0*/  @!UPT UIADD3 URZ, UPT, UPT, URZ, URZ, URZ ;  /* 0x000000fffffff290 */ /* 0x000fe4000fffe0ff */
[----:B------:R-:W-:Y:S05]  /*68f0*/  @!P0 BRA `(.L_x_114) ;  /* 0x0000000000408947 */ /* 0x000fea0003800000 */
[----:B------:R-:W1:Y:S01]  /*6900*/  LDCU.64 UR8, c[0x4][0x70] ;  /* 0x01000e00ff0877ac */ /* 0x000e620008000a00 */
[----:B------:R-:W-:Y:S01]  /*6910*/  MOV R3, 0x0 ;  /* 0x0000000000037802 */ /* 0x000fe20000000f00 */
[----:B------:R-:W-:Y:S02]  /*6920*/  HFMA2 R12, -RZ, RZ, 0, 5.9604644775390625e-08 ;  /* 0x00000001ff0c7431 */ /* 0x000fe400000001ff */
[----:B------:R-:W-:Y:S02]  /*6930*/  IMAD.MOV.U32 R8, RZ, RZ, 0x192 ;  /* 0x00000192ff087424 */ /* 0x000fe400078e00ff */
[----:B------:R-:W-:Y:S01]  /*6940*/  IMAD.MOV.U32 R13, RZ, RZ, RZ ;  /* 0x000000ffff0d7224 */ /* 0x000fe200078e00ff */
[----:B------:R-:W2:Y:S01]  /*6950*/  LDCU.64 UR6, c[0x4][0x78] ;  /* 0x01000f00ff0677ac */ /* 0x000ea20008000a00 */
[----:B------:R-:W3:Y:S01]  /*6960*/  LDC.64 R2, c[0x4][R3] ;  /* 0x0100000003027b82 */ /* 0x000ee20000000a00 */
[----:B------:R-:W5:Y:S01]  /*6970*/  LDCU.64 UR4, c[0x4][0x10] ;  /* 0x01000200ff0477ac */ /* 0x000f620008000a00 */
[----:B-1----:R-:W-:Y:S01]  /*6980*/  MOV R5, UR9 ;  /* 0x0000000900057c02 */ /* 0x002fe20008000f00 */
[----:B------:R-:W-:Y:S01]  /*6990*/  IMAD.U32 R4, RZ, RZ, UR8 ;  /* 0x00000008ff047e24 */ /* 0x000fe2000f8e00ff */
[----:B--2---:R-:W-:Y:S01]  /*69a0*/  MOV R7, UR7 ;  /* 0x0000000700077c02 */ /* 0x004fe20008000f00 */
[----:B------:R-:W-:Y:S01]  /*69b0*/  IMAD.U32 R6, RZ, RZ, UR6 ;  /* 0x00000006ff067e24 */ /* 0x000fe2000f8e00ff */
[----:B-----5:R-:W-:Y:S01]  /*69c0*/  MOV R11, UR5 ;  /* 0x00000005000b7c02 */ /* 0x020fe20008000f00 */
[----:B------:R-:W-:Y:S02]  /*69d0*/  IMAD.U32 R10, RZ, RZ, UR4 ;  /* 0x00000004ff0a7e24 */ /* 0x000fe4000f8e00ff */
[----:B------:R-:W-:Y:S07]  /*69e0*/  LEPC R20, `(.L_x_114) ;  /* 0x000000001014794e */ /* 0x000fee0000000000 */
[----:B---34-:R-:W-:Y:S05]  /*69f0*/  CALL.ABS.NOINC R2 ;  /* 0x0000000002007343 */ /* 0x018fea0003c00000 */
.L_x_114:
[----:B------:R-:W-:Y:S01]  /*6a00*/  ISETP.NE.AND P0, PT, R70, RZ, PT ;  /* 0x000000ff4600720c */ /* 0x000fe20003f05270 */
[----:B------:R-:W-:Y:S05]  /*6a10*/  WARPSYNC.ALL ;  /* 0x0000000000007948 */ /* 0x000fea0003800000 */
[----:B------:R-:W-:Y:S01]  /*6a20*/  R2UR UR4, R34 ;  /* 0x00000000220472ca */ /* 0x000fe200000e0000 */
[--C-:B----4-:R-:W-:Y:S01]  /*6a30*/  HADD2.F32 R20, -RZ, R40.reuse.H0_H0 ;  /* 0x20000028ff147230 */ /* 0x110fe20000004100 */
[----:B------:R-:W-:Y:S01]  /*6a40*/  R2UR UR5, R44 ;  /* 0x000000002c0572ca */ /* 0x000fe200000e0000 */
[----:B------:R-:W-:Y:S01]  /*6a50*/  HADD2.F32 R21, -RZ, R40.H1_H1 ;  /* 0x30000028ff157230 */ /* 0x000fe20000004100 */
[----:B------:R-:W-:Y:S01]  /*6a60*/  BSSY.RECONVERGENT B0, `(.L_x_115) ;  /* 0x0000053000007945 */ /* 0x000fe20003800200 */
[--C-:B------:R-:W-:Y:S02]  /*6a70*/  HADD2.F32 R34, -RZ, R41.reuse.H0_H0 ;  /* 0x20000029ff227230 */ /* 0x100fe40000004100 */
[----:B------:R-:W-:Y:S02]  /*6a80*/  HADD2.F32 R36, -RZ, R41.H1_H1 ;  /* 0x30000029ff247230 */ /* 0x000fe40000004100 */
[--C-:B------:R-:W-:Y:S02]  /*6a90*/  HADD2.F32 R37, -RZ, R42.reuse.H0_H0 ;  /* 0x2000002aff257230 */ /* 0x100fe40000004100 */
[----:B------:R-:W-:Y:S02]  /*6aa0*/  HADD2.F32 R38, -RZ, R42.H1_H1 ;  /* 0x3000002aff267230 */ /* 0x000fe40000004100 */
[----:B------:R-:W1:Y:S01]  /*6ab0*/  LDTM.16dp256bit.x4 R4, tmem[UR4+0x20] ;  /* 0x00002004000479ee */ /* 0x000e620008120000 */
[----:B------:R-:W-:Y:S01]  /*6ac0*/  NOP ;  /* 0x0000000000007918 */ /* 0x000fe20000000000 */
[----:B------:R-:W-:Y:S01]  /*6ad0*/  UIADD3 UR5, UPT, UPT, UR5, 0x150, URZ ;  /* 0x0000015005057890 */ /* 0x000fe2000fffe0ff */
[--C-:B------:R-:W-:Y:S02]  /*6ae0*/  HADD2.F32 R39, -RZ, R43.reuse.H0_H0 ;  /* 0x2000002bff277230 */ /* 0x100fe40000004100 */
[----:B------:R-:W-:Y:S01]  /*6af0*/  HADD2.F32 R40, -RZ, R43.H1_H1 ;  /* 0x3000002bff287230 */ /* 0x000fe20000004100 */
[----:B------:R-:W-:Y:S01]  /*6b00*/  UPRMT UR5, UR37, 0x654, UR5 ;  /* 0x0000065425057896 */ /* 0x000fe20008000005 */
[--C-:B------:R-:W-:Y:S02]  /*6b10*/  HADD2.F32 R41, -RZ, R48.reuse.H0_H0 ;  /* 0x20000030ff297230 */ /* 0x100fe40000004100 */
[----:B------:R-:W-:Y:S02]  /*6b20*/  HADD2.F32 R42, -RZ, R48.H1_H1 ;  /* 0x30000030ff2a7230 */ /* 0x000fe40000004100 */
[--C-:B------:R-:W-:Y:S02]  /*6b30*/  HADD2.F32 R43, -RZ, R49.reuse.H0_H0 ;  /* 0x20000031ff2b7230 */ /* 0x100fe40000004100 */
[----:B------:R-:W-:Y:S02]  /*6b40*/  HADD2.F32 R44, -RZ, R49.H1_H1 ;  /* 0x30000031ff2c7230 */ /* 0x000fe40000004100 */
[----:B-1----:R-:W-:Y:S01]  /*6b50*/  SYNCS.ARRIVE.TRANS64.RED.A1T0 RZ, [UR5], RZ ;  /* 0x000000ffffff79a7 */ /* 0x002fe20008100405 */
[--C-:B------:R-:W-:Y:S02]  /*6b60*/  HADD2.F32 R45, -RZ, R50.reuse.H0_H0 ;  /* 0x20000032ff2d7230 */ /* 0x100fe40000004100 */
[----:B------:R-:W-:Y:S02]  /*6b70*/  HADD2.F32 R46, -RZ, R50.H1_H1 ;  /* 0x30000032ff2e7230 */ /* 0x000fe40000004100 */
[--C-:B------:R-:W-:Y:S02]  /*6b80*/  HADD2.F32 R47, -RZ, R51.reuse.H0_H0 ;  /* 0x20000033ff2f7230 */ /* 0x100fe40000004100 */
[----:B------:R-:W-:Y:S02]  /*6b90*/  HADD2.F32 R48, -RZ, R51.H1_H1 ;  /* 0x30000033ff307230 */ /* 0x000fe40000004100 */
[C---:B------:R-:W-:Y:S01]  /*6ba0*/  FMUL R4, R33.reuse, R4 ;  /* 0x0000000421047220 */ /* 0x040fe20000400000 */
[C---:B------:R-:W-:Y:S01]  /*6bb0*/  FMUL R5, R33.reuse, R5 ;  /* 0x0000000521057220 */ /* 0x040fe20000400000 */
[C---:B------:R-:W-:Y:S01]  /*6bc0*/  FMUL R6, R33.reuse, R6 ;  /* 0x0000000621067220 */ /* 0x040fe20000400000 */
[----:B------:R-:W-:Y:S01]  /*6bd0*/  FMUL R7, R33, R7 ;  /* 0x0000000721077220 */ /* 0x000fe20000400000 */
[C---:B------:R-:W-:Y:S01]  /*6be0*/  FFMA R4, R35.reuse, R20, R4 ;  /* 0x0000001423047223 */ /* 0x040fe20000000004 */
[C---:B------:R-:W-:Y:S01]  /*6bf0*/  FFMA R5, R35.reuse, R21, R5 ;  /* 0x0000001523057223 */ /* 0x040fe20000000005 */
[C---:B------:R-:W-:Y:S01]  /*6c00*/  FFMA R6, R35.reuse, R34, R6 ;  /* 0x0000002223067223 */ /* 0x040fe20000000006 */
[----:B------:R-:W-:Y:S01]  /*6c10*/  FFMA R7, R35, R36, R7 ;  /* 0x0000002423077223 */ /* 0x000fe20000000007 */
[C---:B------:R-:W-:Y:S01]  /*6c20*/  FMUL R8, R33.reuse, R8 ;  /* 0x0000000821087220 */ /* 0x040fe20000400000 */
[----:B------:R-:W-:Y:S01]  /*6c30*/  FMUL R9, R33, R9 ;  /* 0x0000000921097220 */ /* 0x000fe20000400000 */
[----:B------:R-:W-:Y:S01]  /*6c40*/  F2FP.F16.F32.PACK_AB R4, R5, R4 ;  /* 0x000000040504723e */ /* 0x000fe200000000ff */
[----:B------:R-:W-:Y:S01]  /*6c50*/  FMUL R10, R33, R10 ;  /* 0x0000000a210a7220 */ /* 0x000fe20000400000 */
[----:B------:R-:W-:Y:S01]  /*6c60*/  F2FP.F16.F32.PACK_AB R5, R7, R6 ;  /* 0x000000060705723e */ /* 0x000fe200000000ff */
[C---:B------:R-:W-:Y:S01]  /*6c70*/  FFMA R8, R35.reuse, R37, R8 ;  /* 0x0000002523087223 */ /* 0x040fe20000000008 */
[----:B------:R-:W-:Y:S01]  /*6c80*/  FFMA R9, R35, R38, R9 ;  /* 0x0000002623097223 */ /* 0x000fe20000000009 */
[C---:B------:R-:W-:Y:S01]  /*6c90*/  FMUL R11, R33.reuse, R11 ;  /* 0x0000000b210b7220 */ /* 0x040fe20000400000 */
[C---:B------:R-:W-:Y:S01]  /*6ca0*/  FMUL R0, R33.reuse, R12 ;  /* 0x0000000c21007220 */ /* 0x040fe20000400000 */
[----:B------:R-:W-:Y:S01]  /*6cb0*/  FMUL R2, R33, R13 ;  /* 0x0000000d21027220 */ /* 0x000fe20000400000 */
[----:B------:R-:W-:Y:S01]  /*6cc0*/  FFMA R10, R35, R39, R10 ;  /* 0x00000027230a7223 */ /* 0x000fe2000000000a */
[----:B------:R-:W-:Y:S01]  /*6cd0*/  FMUL R3, R33, R14 ;  /* 0x0000000e21037220 */ /* 0x000fe20000400000 */
[----:B------:R-:W-:Y:S01]  /*6ce0*/  F2FP.F16.F32.PACK_AB R6, R9, R8 ;  /* 0x000000080906723e */ /* 0x000fe200000000ff */
[----:B------:R-:W-:Y:S01]  /*6cf0*/  FFMA R11, R35, R40, R11 ;  /* 0x00000028230b7223 */ /* 0x000fe2000000000b */
[C---:B------:R-:W-:Y:S01]  /*6d00*/  FMUL R15, R33.reuse, R15 ;  /* 0x0000000f210f7220 */ /* 0x040fe20000400000 */
[----:B------:R-:W-:Y:S01]  /*6d10*/  FMUL R12, R33, R16 ;  /* 0x00000010210c7220 */ /* 0x000fe20000400000 */
[----:B------:R-:W-:Y:S01]  /*6d20*/  FFMA R0, R35, R41, R0 ;  /* 0x0000002923007223 */ /* 0x000fe20000000000 */
[----:B------:R-:W-:Y:S01]  /*6d30*/  MOV R8, UR43 ;  /* 0x0000002b00087c02 */ /* 0x000fe20008000f00 */
[----:B------:R-:W-:Y:S01]  /*6d40*/  FMUL R13, R33, R17 ;  /* 0x00000011210d7220 */ /* 0x000fe20000400000 */
[----:B------:R-:W-:Y:S01]  /*6d50*/  FFMA R2, R35, R42, R2 ;  /* 0x0000002a23027223 */ /* 0x000fe20000000002 */
[----:B------:R-:W-:Y:S01]  /*6d60*/  FMUL R14, R33, R18 ;  /* 0x00000012210e7220 */ /* 0x000fe20000400000 */
[C---:B------:R-:W-:Y:S01]  /*6d70*/  FFMA R3, R35.reuse, R43, R3 ;  /* 0x0000002b23037223 */ /* 0x040fe20000000003 */
[----:B------:R-:W-:Y:S01]  /*6d80*/  FFMA R15, R35, R44, R15 ;  /* 0x0000002c230f7223 */ /* 0x000fe2000000000f */
[----:B------:R-:W-:Y:S01]  /*6d90*/  FMUL R19, R33, R19 ;  /* 0x0000001321137220 */ /* 0x000fe20000400000 */
[C---:B------:R-:W-:Y:S01]  /*6da0*/  FFMA R12, R35.reuse, R45, R12 ;  /* 0x0000002d230c7223 */ /* 0x040fe2000000000c */
        /* <DEDUP_REMOVED lines=23> */
[----:B------:R-:W-:Y:S02]  /*6f20*/  UIADD3 UR5, UPT, UPT, UR41, 0x20, URZ ;  /* 0x0000002029057890 */ /* 0x000fe4000fffe0ff */
[----:B------:R-:W-:Y:S02]  /*6f30*/  UIADD3 UR4, UPT, UPT, UR10, 0x200, URZ ;  /* 0x000002000a047890 */ /* 0x000fe4000fffe0ff */
[----:B------:R-:W-:Y:S01]  /*6f40*/  UIADD3.X UR9, UPT, UPT, URZ, UR55, URZ, UP0, !UPT ;  /* 0x00000037ff097290 */ /* 0x000fe200087fe4ff */
[----:B------:R-:W-:Y:S01]  /*6f50*/  UMOV UR6, UR42 ;  /* 0x0000002a00067c82 */ /* 0x000fe20008000000 */
[----:B------:R-:W-:Y:S07]  /*6f60*/  UMOV UR7, UR36 ;  /* 0x0000002400077c82 */ /* 0x000fee0008000000 */
[----:B------:R2:W-:Y:S02]  /*6f70*/  UTMASTG.3D [UR4], [UR8] ;  /* 0x00000004080073b5 */ /* 0x0005e40008010000 */
[----:B--2---:R0:W-:Y:S02]  /*6f80*/  UTMACMDFLUSH ;  /* 0x00000000000079b7 */ /* 0x0041e40000000000 */
.L_x_116:
[----:B------:R-:W-:Y:S05]  /*6f90*/  BSYNC.RECONVERGENT B0 ;  /* 0x0000000000007941 */ /* 0x000fea0003800200 */
.L_x_115:
[----:B------:R-:W-:Y:S01]  /*6fa0*/  UIADD3 UR43, UPT, UPT, UR43, 0x1, URZ ;  /* 0x000000012b2b7890 */ /* 0x000fe2000fffe0ff */
[----:B------:R-:W-:Y:S03]  /*6fb0*/  BSSY.RECONVERGENT B0, `(.L_x_117) ;  /* 0x0000008000007945 */ /* 0x000fe60003800200 */
[----:B------:R-:W-:Y:S04]  /*6fc0*/  UISETP.NE.AND UP0, UPT, UR43, 0x3, UPT ;  /* 0x000000032b00788c */ /* 0x000fe8000bf05270 */
[----:B------:R-:W-:Y:S02]  /*6fd0*/  UISETP.EQ.XOR UP1, UPT, UR40, 0x3, !UP0 ;  /* 0x000000032800788c */ /* 0x000fe4000c722a70 */
[----:B------:R-:W-:Y:S02]  /*6fe0*/  USEL UR56, UR43, URZ, UP0 ;  /* 0x000000ff2b387287 */ /* 0x000fe40008000000 */
[----:B------:R-:W-:Y:S04]  /*6ff0*/  USEL UR4, URZ, 0x1, !UP1 ;  /* 0x00000001ff047887 */ /* 0x000fe8000c800000 */
[----:B------:R-:W-:Y:S01]  /*7000*/  ULOP3.LUT UR51, UR51, UR4, URZ, 0x3c, !UPT ;  /* 0x0000000433337292 */ /* 0x000fe2000f8e3cff */
[----:B------:R-:W-:Y:S11]  /*7010*/  @P0 BRA `(.L_x_118) ;  /* 0x0000000000040947 */ /* 0x000ff60003800000 */
[----:B------:R-:W-:Y:S04]  /*7020*/  DEPBAR.LE SB0, 0x1 ;  /* 0x000080400000791a */ /* 0x000fe80000000000 */
.L_x_118:
[----:B------:R-:W-:Y:S05]  /*7030*/  BSYNC.RECONVERGENT B0 ;  /* 0x0000000000007941 */ /* 0x000fea0003800200 */
.L_x_117:
[----:B------:R-:W-:Y:S01]  /*7040*/  BAR.SYNC.DEFER_BLOCKING 0x1, 0x80 ;  /* 0x0042000000007b1d */ /* 0x000fe20000010000 */
[----:B------:R-:W-:Y:S01]  /*7050*/  UISETP.NE.AND UP0, UPT, UR50, -0x2, UPT ;  /* 0xfffffffe3200788c */ /* 0x000fe2000bf05270 */
[----:B------:R-:W-:Y:S08]  /*7060*/  IADD3 R31, PT, PT, R31, 0x1, RZ ;  /* 0x000000011f1f7810 */ /* 0x000ff00007ffe0ff */
[----:B------:R-:W-:Y:S05]  /*7070*/  BRA.U !UP0, `(.L_x_119) ;  /* 0x0000000108287547 */ /* 0x000fea000b800000 */
[----:B------:R-:W-:Y:S01]  /*7080*/  ISETP.NE.AND P0, PT, R74, RZ, PT ;  /* 0x000000ff4a00720c */ /* 0x000fe20003f05270 */
[----:B------:R-:W-:Y:S01]  /*7090*/  IMAD.U32 R2, RZ, RZ, UR49 ;  /* 0x00000031ff027e24 */ /* 0x000fe2000f8e00ff */
[----:B------:R-:W-:Y:S01]  /*70a0*/  UIADD3 UR49, UPT, UPT, UR49, 0x1, URZ ;  /* 0x0000000131317890 */ /* 0x000fe2000fffe0ff */
[----:B------:R-:W-:Y:S03]  /*70b0*/  IMAD.U32 R0, RZ, RZ, UR37 ;  /* 0x00000025ff007e24 */ /* 0x000fe6000f8e00ff */
[----:B------:R-:W-:Y:S04]  /*70c0*/  UISETP.NE.AND UP0, UPT, UR49, 0x3, UPT ;  /* 0x000000033100788c */ /* 0x000fe8000bf05270 */
[----:B------:R-:W-:Y:S03]  /*70d0*/  USEL UR49, UR49, URZ, UP0 ;  /* 0x000000ff31317287 */ /* 0x000fe60008000000 */
[----:B------:R-:W-:Y:S05]  /*70e0*/  @P0 LEA R2, R2, UR48, 0x3 ;  /* 0x0000003002020c11 */ /* 0x000fea000f8e18ff */
[----:B------:R-:W-:Y:S05]  /*70f0*/  @P0 VIADD R2, R2, 0xe8 ;  /* 0x000000e802020836 */ /* 0x000fea0000000000 */
[----:B------:R-:W-:Y:S04]  /*7100*/  @P0 PRMT R0, R0, 0x654, R2 ;  /* 0x0000065400000816 */ /* 0x000fe80000000002 */
[----:B------:R2:W-:Y:S03]  /*7110*/  @P0 SYNCS.ARRIVE.TRANS64.RED.A1T0 RZ, [R0+URZ], RZ ;  /* 0x000000ff00ff09a7 */ /* 0x0005e600081004ff */
.L_x_119:
[----:B------:R-:W-:Y:S01]  /*7120*/  ISETP.NE.AND P2, PT, R71, RZ, PT ;  /* 0x000000ff4700720c */ /* 0x000fe20003f45270 */
[----:B------:R-:W-:Y:S01]  /*7130*/  UIADD3 UR50, UPT, UPT, UR50, 0x2, URZ ;  /* 0x0000000232327890 */ /* 0x000fe2000fffe0ff */
[----:B------:R-:W-:Y:S01]  /*7140*/  ISETP.NE.AND P0, PT, R73, 0x2, PT ;  /* 0x000000024900780c */ /* 0x000fe20003f05270 */
[----:B------:R-:W-:Y:S01]  /*7150*/  IMAD.IADD R20, R29, 0x1, R58 ;  /* 0x000000011d147824 */ /* 0x000fe200078e023a */
[----:B------:R-:W-:Y:S01]  /*7160*/  ISETP.NE.AND P1, PT, R31, 0x4, PT ;  /* 0x000000041f00780c */ /* 0x000fe20003f25270 */
[----:B------:R-:W-:Y:S01]  /*7170*/  IMAD.IADD R21, R30, 0x1, R59 ;  /* 0x000000011e157824 */ /* 0x000fe200078e023b */
[----:B------:R-:W-:Y:S02]  /*7180*/  SEL R2, RZ, 0x1, P0 ;  /* 0x00000001ff027807 */ /* 0x000fe40000000000 */
[----:B--2---:R-:W-:Y:S02]  /*7190*/  SEL R0, RZ, 0x1, P1 ;  /* 0x00000001ff007807 */ /* 0x004fe40000800000 */
[----:B------:R-:W-:Y:S02]  /*71a0*/  LOP3.LUT R67, R67, R2, RZ, 0x3c, !PT ;  /* 0x0000000243437212 */ /* 0x000fe400078e3cff */
[----:B------:R-:W-:Y:S02]  /*71b0*/  LOP3.LUT R68, R68, R0, RZ, 0x3c, !PT ;  /* 0x0000000044447212 */ /* 0x000fe400078e3cff */
[----:B------:R-:W-:Y:S02]  /*71c0*/  @P2 R2UR UR36, R66 ;  /* 0x00000000422422ca */ /* 0x000fe400000e0000 */
[----:B------:R-:W-:Y:S02]  /*71d0*/  SEL R73, R73, RZ, P0 ;  /* 0x000000ff49497207 */ /* 0x000fe40000000000 */
[----:B------:R-:W-:Y:S01]  /*71e0*/  SEL R31, R31, RZ, P1 ;  /* 0x000000ff1f1f7207 */ /* 0x000fe20000800000 */
[----:B------:R-:W-:Y:S10]  /*71f0*/  @P2 BRA `(.L_x_120) ;  /* 0xffffffdc00e02947 */ /* 0x000ff4000383ffff */
[----:B------:R-:W-:-:S09]  /*7200*/  UISETP.NE.AND UP0, UPT, UR53, URZ, UPT ;  /* 0x000000ff3500728c */ /* 0x000fd2000bf05270 */
[----:B------:R-:W-:Y:S05]  /*7210*/  BRA.U !UP0, `(.L_x_121) ;  /* 0x0000000108487547 */ /* 0x000fea000b800000 */
[----:B------:R-:W2:Y:S02]  /*7220*/  LDCU.64 UR4, c[0x0][0x890] ;  /* 0x00011200ff0477ac */ /* 0x000ea40008000a00 */
[----:B--2---:R-:W-:-:S04]  /*7230*/  UISETP.NE.U32.AND UP0, UPT, UR4, URZ, UPT ;  /* 0x000000ff0400728c */ /* 0x004fc8000bf05070 */
[----:B------:R-:W-:-:S09]  /*7240*/  UISETP.NE.AND.EX UP0, UPT, UR5, URZ, UPT, UP0 ;  /* 0x000000ff0500728c */ /* 0x000fd2000bf05300 */
[----:B------:R-:W-:Y:S05]  /*7250*/  BRA.U UP0, `(.L_x_122) ;  /* 0x00000001000c7547 */ /* 0x000fea000b800000 */
[----:B------:R-:W-:-:S13]  /*7260*/  FSETP.NEU.AND P0, PT, R35, RZ, PT ;  /* 0x000000ff2300720b */ /* 0x000fda0003f0d000 */
[----:B------:R-:W-:Y:S05]  /*7270*/  @!P0 EXIT ;  /* 0x000000000000894d */ /* 0x000fea0003800000 */
[----:B------:R-:W-:Y:S05]  /*7280*/  BRA `(.L_x_121) ;  /* 0x00000000002c7947 */ /* 0x000fea0003800000 */
.L_x_122:
[----:B------:R-:W-:Y:S01]  /*7290*/  ISETP.NE.AND P0, PT, R72, RZ, PT ;  /* 0x000000ff4800720c */ /* 0x000fe20003f05270 */
[----:B------:R-:W-:-:S12]  /*72a0*/  BSSY.RECONVERGENT B0, `(.L_x_121) ;  /* 0x0000009000007945 */ /* 0x000fd80003800200 */
[----:B------:R-:W-:Y:S05]  /*72b0*/  @P0 BRA `(.L_x_123) ;  /* 0x0000000000140947 */ /* 0x000fea0003800000 */
[----:B------:R-:W2:Y:S02]  /*72c0*/  LDCU.64 UR4, c[0x0][0x888] ;  /* 0x00011100ff0477ac */ /* 0x000ea40008000a00 */
[----:B--2---:R-:W-:-:S04]  /*72d0*/  ISETP.NE.U32.AND P0, PT, RZ, UR4, PT ;  /* 0x00000004ff007c0c */ /* 0x004fc8000bf05070 */
[----:B------:R-:W-:-:S13]  /*72e0*/  ISETP.NE.AND.EX P0, PT, RZ, UR5, PT, P0 ;  /* 0x00000005ff007c0c */ /* 0x000fda000bf05300 */
[----:B------:R-:W-:Y:S05]  /*72f0*/  @!P0 EXIT ;  /* 0x000000000000894d */ /* 0x000fea0003800000 */
[----:B------:R-:W-:Y:S05]  /*7300*/  BRA `(.L_x_124) ;  /* 0x0000000000087947 */ /* 0x000fea0003800000 */
.L_x_123:
[----:B------:R-:W-:-:S13]  /*7310*/  FSETP.NEU.AND P0, PT, R35, RZ, PT ;  /* 0x000000ff2300720b */ /* 0x000fda0003f0d000 */
[----:B------:R-:W-:Y:S05]  /*7320*/  @!P0 EXIT ;  /* 0x000000000000894d */ /* 0x000fea0003800000 */
.L_x_124:
[----:B------:R-:W-:Y:S05]  /*7330*/  BSYNC.RECONVERGENT B0 ;  /* 0x0000000000007941 */ /* 0x000fea0003800200 */
.L_x_121:
[----:B------:R-:W-:Y:S01]  /*7340*/  ULEA UR4, UR49, UR48, 0x3 ;  /* 0x0000003031047291 */ /* 0x000fe2000f8e18ff */
[----:B------:R-:W-:-:S04]  /*7350*/  DEPBAR.LE SB0, 0x0 ;  /* 0x000080000000791a */ /* 0x000fc80000000000 */
[----:B------:R-:W-:-:S04]  /*7360*/  UIADD3 UR4, UPT, UPT, UR4, 0xe8, URZ ;  /* 0x000000e804047890 */ /* 0x000fc8000fffe0ff */
[----:B------:R-:W-:-:S09]  /*7370*/  UPRMT UR4, UR37, 0x654, UR4 ;  /* 0x0000065425047896 */ /* 0x000fd20008000004 */
[----:B------:R-:W-:Y:S01]  /*7380*/  SYNCS.ARRIVE.TRANS64.RED.A1T0 RZ, [UR4], RZ ;  /* 0x000000ffffff79a7 */ /* 0x000fe20008100404 */
[----:B------:R-:W-:Y:S05]  /*7390*/  EXIT ;  /* 0x000000000000794d */ /* 0x000fea0003800000 */
.L_x_20:
[----:B--2---:R2:W1:Y:S02]  /*73a0*/  SYNCS.PHASECHK.TRANS64.TRYWAIT P0, [R2+URZ+0x180], R3 ;  /* 0x00018003020075a7 */ /* 0x00446400080011ff */
[----:B-1----:R-:W-:Y:S05]  /*73b0*/  @!P0 NANOSLEEP.SYNCS 0x989680 ;  /* 0x009896800000895d */ /* 0x002fea0003900000 */
[----:B------:R-:W1:Y:S02]  /*73c0*/  @!P0 SYNCS.PHASECHK.TRANS64 P0, [R2+URZ+0x180], R3 ;  /* 0x00018003020085a7 */ /* 0x000e6400080010ff */
[----:B-1----:R-:W-:Y:S05]  /*73d0*/  @!P0 BRA `(.L_x_20) ;  /* 0xfffffffc00f08947 */ /* 0x002fea000383ffff */
[----:B------:R-:W-:Y:S05]  /*73e0*/  BRA `(.L_x_125) ;  /* 0xffffffa000c87947 */ /* 0x000fea000383ffff */
.L_x_23:
[----:B-1----:R-:W-:-:S07]  /*73f0*/  MOV R2, UR33 ;  /* 0x0000002100027c02 */ /* 0x002fce0008000f00 */
.L_x_126:
[----:B-1----:R1:W2:Y:S02]  /*7400*/  SYNCS.PHASECHK.TRANS64.TRYWAIT P0, [R2+URZ+0x68], R4 ;  /* 0x00006804020075a7 */ /* 0x0022a400080011ff */
[----:B--2---:R-:W-:Y:S05]  /*7410*/  @!P0 NANOSLEEP.SYNCS 0x989680 ;  /* 0x009896800000895d */ /* 0x004fea0003900000 */
[----:B------:R-:W2:Y:S02]  /*7420*/  @!P0 SYNCS.PHASECHK.TRANS64 P0, [R2+URZ+0x68], R4 ;  /* 0x00006804020085a7 */ /* 0x000ea400080010ff */
[----:B--2---:R-:W-:Y:S05]  /*7430*/  @!P0 BRA `(.L_x_126) ;  /* 0xfffffffc00f08947 */ /* 0x004fea000383ffff */
[----:B------:R-:W-:Y:S05]  /*7440*/  BRA `(.L_x_22) ;  /* 0xffffffa400187947 */ /* 0x000fea000383ffff */
.L_x_29:
[----:B-1----:R-:W-:-:S07]  /*7450*/  MOV R2, UR17 ;  /* 0x0000001100027c02 */ /* 0x002fce0008000f00 */
.L_x_127:
[----:B-1----:R1:W2:Y:S02]  /*7460*/  SYNCS.PHASECHK.TRANS64.TRYWAIT P0, [R2+URZ+0x68], R4 ;  /* 0x00006804020075a7 */ /* 0x0022a400080011ff */
[----:B--2---:R-:W-:Y:S05]  /*7470*/  @!P0 NANOSLEEP.SYNCS 0x989680 ;  /* 0x009896800000895d */ /* 0x004fea0003900000 */
[----:B------:R-:W2:Y:S02]  /*7480*/  @!P0 SYNCS.PHASECHK.TRANS64 P0, [R2+URZ+0x68], R4 ;  /* 0x00006804020085a7 */ /* 0x000ea400080010ff */
[----:B--2---:R-:W-:Y:S05]  /*7490*/  @!P0 BRA `(.L_x_127) ;  /* 0xfffffffc00f08947 */ /* 0x004fea000383ffff */
[----:B------:R-:W-:Y:S05]  /*74a0*/  BRA `(.L_x_28) ;  /* 0xffffffa400bc7947 */ /* 0x000fea000383ffff */
.L_x_33:
[----:B-1----:R1:W2:Y:S02]  /*74b0*/  SYNCS.PHASECHK.TRANS64.TRYWAIT P0, [R2+URZ+0x110], R3 ;  /* 0x00011003020075a7 */ /* 0x0022a400080011ff */
[----:B--2---:R-:W-:Y:S05]  /*74c0*/  @!P0 NANOSLEEP.SYNCS 0x989680 ;  /* 0x009896800000895d */ /* 0x004fea0003900000 */
[----:B------:R-:W2:Y:S02]  /*74d0*/  @!P0 SYNCS.PHASECHK.TRANS64 P0, [R2+URZ+0x110], R3 ;  /* 0x00011003020085a7 */ /* 0x000ea400080010ff */
[----:B--2---:R-:W-:Y:S05]  /*74e0*/  @!P0 BRA `(.L_x_33) ;  /* 0xfffffffc00f08947 */ /* 0x004fea000383ffff */
[----:B------:R-:W-:Y:S05]  /*74f0*/  BRA `(.L_x_128) ;  /* 0xffffffa800487947 */ /* 0x000fea000383ffff */
.L_x_37:
[----:B----4-:R-:W-:-:S07]  /*7500*/  MOV R0, UR5 ;  /* 0x0000000500007c02 */ /* 0x010fce0008000f00 */
.L_x_129:
[----:B-1----:R1:W2:Y:S02]  /*7510*/  SYNCS.PHASECHK.TRANS64.TRYWAIT P0, [R0+URZ], R2 ;  /* 0x00000002000075a7 */ /* 0x0022a400080011ff */
[----:B--2---:R-:W-:Y:S05]  /*7520*/  @!P0 NANOSLEEP.SYNCS 0x989680 ;  /* 0x009896800000895d */ /* 0x004fea0003900000 */
[----:B------:R-:W2:Y:S02]  /*7530*/  @!P0 SYNCS.PHASECHK.TRANS64 P0, [R0+URZ], R2 ;  /* 0x00000002000085a7 */ /* 0x000ea400080010ff */
[----:B--2---:R-:W-:Y:S05]  /*7540*/  @!P0 BRA `(.L_x_129) ;  /* 0xfffffffc00f08947 */ /* 0x004fea000383ffff */
[----:B------:R-:W-:Y:S05]  /*7550*/  BRA `(.L_x_130) ;  /* 0xffffffac00b87947 */ /* 0x000fea000383ffff */
.L_x_38:
[----:B----4-:R-:W-:-:S07]  /*7560*/  MOV R0, UR5 ;  /* 0x0000000500007c02 */ /* 0x010fce0008000f00 */
.L_x_131:
[----:B-1----:R1:W2:Y:S02]  /*7570*/  SYNCS.PHASECHK.TRANS64.TRYWAIT P0, [R0+URZ], R3 ;  /* 0x00000003000075a7 */ /* 0x0022a400080011ff */
[----:B--2---:R-:W-:Y:S05]  /*7580*/  @!P0 NANOSLEEP.SYNCS 0x989680 ;  /* 0x009896800000895d */ /* 0x004fea0003900000 */
[----:B------:R-:W2:Y:S02]  /*7590*/  @!P0 SYNCS.PHASECHK.TRANS64 P0, [R0+URZ], R3 ;  /* 0x00000003000085a7 */ /* 0x000ea400080010ff */
[----:B--2---:R-:W-:Y:S05]  /*75a0*/  @!P0 BRA `(.L_x_131) ;  /* 0xfffffffc00f08947 */ /* 0x004fea000383ffff */
[----:B------:R-:W-:Y:S05]  /*75b0*/  BRA `(.L_x_132) ;  /* 0xffffffac00c47947 */ /* 0x000fea000383ffff */
.L_x_39:
[----:B----4-:R-:W-:-:S07]  /*75c0*/  MOV R0, UR5 ;  /* 0x0000000500007c02 */ /* 0x010fce0008000f00 */
.L_x_133:
[----:B-1----:R1:W2:Y:S02]  /*75d0*/  SYNCS.PHASECHK.TRANS64.TRYWAIT P0, [R0+URZ], R3 ;  /* 0x00000003000075a7 */ /* 0x0022a400080011ff */
[----:B--2---:R-:W-:Y:S05]  /*75e0*/  @!P0 NANOSLEEP.SYNCS 0x989680 ;  /* 0x009896800000895d */ /* 0x004fea0003900000 */
[----:B------:R-:W2:Y:S02]  /*75f0*/  @!P0 SYNCS.PHASECHK.TRANS64 P0, [R0+URZ], R3 ;  /* 0x00000003000085a7 */ /* 0x000ea400080010ff */
[----:B--2---:R-:W-:Y:S05]  /*7600*/  @!P0 BRA `(.L_x_133) ;  /* 0xfffffffc00f08947 */ /* 0x004fea000383ffff */
[----:B------:R-:W-:Y:S05]  /*7610*/  BRA `(.L_x_134) ;  /* 0xffffffac00d07947 */ /* 0x000fea000383ffff */
.L_x_40:
[----:B----4-:R-:W-:-:S07]  /*7620*/  MOV R0, UR5 ;  /* 0x0000000500007c02 */ /* 0x010fce0008000f00 */
.L_x_135:
[----:B-1----:R1:W2:Y:S02]  /*7630*/  SYNCS.PHASECHK.TRANS64.TRYWAIT P0, [R0+URZ], R3 ;  /* 0x00000003000075a7 */ /* 0x0022a400080011ff */
[----:B--2---:R-:W-:Y:S05]  /*7640*/  @!P0 NANOSLEEP.SYNCS 0x989680 ;  /* 0x009896800000895d */ /* 0x004fea0003900000 */
[----:B------:R-:W2:Y:S02]  /*7650*/  @!P0 SYNCS.PHASECHK.TRANS64 P0, [R0+URZ], R3 ;  /* 0x00000003000085a7 */ /* 0x000ea400080010ff */
[----:B--2---:R-:W-:Y:S05]  /*7660*/  @!P0 BRA `(.L_x_135) ;  /* 0xfffffffc00f08947 */ /* 0x004fea000383ffff */
[----:B------:R-:W-:Y:S05]  /*7670*/  BRA `(.L_x_136) ;  /* 0xffffffac00dc7947 */ /* 0x000fea000383ffff */
.L_x_41:
[----:B----4-:R-:W-:-:S07]  /*7680*/  MOV R0, UR5 ;  /* 0x0000000500007c02 */ /* 0x010fce0008000f00 */
.L_x_137:
[----:B-1----:R1:W2:Y:S02]  /*7690*/  SYNCS.PHASECHK.TRANS64.TRYWAIT P0, [R0+URZ], R3 ;  /* 0x00000003000075a7 */ /* 0x0022a400080011ff */
[----:B--2---:R-:W-:Y:S05]  /*76a0*/  @!P0 NANOSLEEP.SYNCS 0x989680 ;  /* 0x009896800000895d */ /* 0x004fea0003900000 */
[----:B------:R-:W2:Y:S02]  /*76b0*/  @!P0 SYNCS.PHASECHK.TRANS64 P0, [R0+URZ], R3 ;  /* 0x00000003000085a7 */ /* 0x000ea400080010ff */
[----:B--2---:R-:W-:Y:S05]  /*76c0*/  @!P0 BRA `(.L_x_137) ;  /* 0xfffffffc00f08947 */ /* 0x004fea000383ffff */
[----:B------:R-:W-:Y:S05]  /*76d0*/  BRA `(.L_x_138) ;  /* 0xffffffac00e87947 */ /* 0x000fea000383ffff */
.L_x_42:
[----:B----4-:R-:W-:-:S07]  /*76e0*/  MOV R0, UR5 ;  /* 0x0000000500007c02 */ /* 0x010fce0008000f00 */
.L_x_139:
[----:B-1----:R1:W2:Y:S02]  /*76f0*/  SYNCS.PHASECHK.TRANS64.TRYWAIT P0, [R0+URZ], R3 ;  /* 0x00000003000075a7 */ /* 0x0022a400080011ff */
[----:B--2---:R-:W-:Y:S05]  /*7700*/  @!P0 NANOSLEEP.SYNCS 0x989680 ;  /* 0x009896800000895d */ /* 0x004fea0003900000 */
[----:B------:R-:W2:Y:S02]  /*7710*/  @!P0 SYNCS.PHASECHK.TRANS64 P0, [R0+URZ], R3 ;  /* 0x00000003000085a7 */ /* 0x000ea400080010ff */
[----:B--2---:R-:W-:Y:S05]  /*7720*/  @!P0 BRA `(.L_x_139) ;  /* 0xfffffffc00f08947 */ /* 0x004fea000383ffff */
[----:B------:R-:W-:Y:S05]  /*7730*/  BRA `(.L_x_140) ;  /* 0xffffffac00f47947 */ /* 0x000fea000383ffff */
.L_x_43:
[----:B----4-:R-:W-:-:S07]  /*7740*/  MOV R0, UR5 ;  /* 0x0000000500007c02 */ /* 0x010fce0008000f00 */
.L_x_141:
[----:B-1----:R1:W2:Y:S02]  /*7750*/  SYNCS.PHASECHK.TRANS64.TRYWAIT P0, [R0+URZ], R3 ;  /* 0x00000003000075a7 */ /* 0x0022a400080011ff */
[----:B--2---:R-:W-:Y:S05]  /*7760*/  @!P0 NANOSLEEP.SYNCS 0x989680 ;  /* 0x009896800000895d */ /* 0x004fea0003900000 */
[----:B------:R-:W2:Y:S02]  /*7770*/  @!P0 SYNCS.PHASECHK.TRANS64 P0, [R0+URZ], R3 ;  /* 0x00000003000085a7 */ /* 0x000ea400080010ff */
[----:B--2---:R-:W-:Y:S05]  /*7780*/  @!P0 BRA `(.L_x_141) ;  /* 0xfffffffc00f08947 */ /* 0x004fea000383ffff */
[----:B------:R-:W-:Y:S05]  /*7790*/  BRA `(.L_x_142) ;  /* 0xffffffb000007947 */ /* 0x000fea000383ffff */
.L_x_44:
[----:B----4-:R-:W-:-:S07]  /*77a0*/  MOV R0, UR5 ;  /* 0x0000000500007c02 */ /* 0x010fce0008000f00 */
.L_x_143:
[----:B-1----:R1:W2:Y:S02]  /*77b0*/  SYNCS.PHASECHK.TRANS64.TRYWAIT P0, [R0+URZ], R3 ;  /* 0x00000003000075a7 */ /* 0x0022a400080011ff */
[----:B--2---:R-:W-:Y:S05]  /*77c0*/  @!P0 NANOSLEEP.SYNCS 0x989680 ;  /* 0x009896800000895d */ /* 0x004fea0003900000 */
[----:B------:R-:W2:Y:S02]  /*77d0*/  @!P0 SYNCS.PHASECHK.TRANS64 P0, [R0+URZ], R3 ;  /* 0x00000003000085a7 */ /* 0x000ea400080010ff */
[----:B--2---:R-:W-:Y:S05]  /*77e0*/  @!P0 BRA `(.L_x_143) ;  /* 0xfffffffc00f08947 */ /* 0x004fea000383ffff */
[----:B------:R-:W-:Y:S05]  /*77f0*/  BRA `(.L_x_144) ;  /* 0xffffffb0000c7947 */ /* 0x000fea000383ffff */
.L_x_45:
[----:B----4-:R-:W-:-:S07]  /*7800*/  MOV R0, UR5 ;  /* 0x0000000500007c02 */ /* 0x010fce0008000f00 */
.L_x_145:
[----:B-1----:R1:W2:Y:S02]  /*7810*/  SYNCS.PHASECHK.TRANS64.TRYWAIT P0, [R0+URZ], R3 ;  /* 0x00000003000075a7 */ /* 0x0022a400080011ff */
[----:B--2---:R-:W-:Y:S05]  /*7820*/  @!P0 NANOSLEEP.SYNCS 0x989680 ;  /* 0x009896800000895d */ /* 0x004fea0003900000 */
[----:B------:R-:W2:Y:S02]  /*7830*/  @!P0 SYNCS.PHASECHK.TRANS64 P0, [R0+URZ], R3 ;  /* 0x00000003000085a7 */ /* 0x000ea400080010ff */
[----:B--2---:R-:W-:Y:S05]  /*7840*/  @!P0 BRA `(.L_x_145) ;  /* 0xfffffffc00f08947 */ /* 0x004fea000383ffff */
[----:B------:R-:W-:Y:S05]  /*7850*/  BRA `(.L_x_146) ;  /* 0xffffffb000187947 */ /* 0x000fea000383ffff */
.L_x_46:
[----:B----4-:R-:W-:-:S07]  /*7860*/  MOV R0, UR5 ;  /* 0x0000000500007c02 */ /* 0x010fce0008000f00 */
.L_x_147:
[----:B-1----:R1:W2:Y:S02]  /*7870*/  SYNCS.PHASECHK.TRANS64.TRYWAIT P0, [R0+URZ], R3 ;  /* 0x00000003000075a7 */ /* 0x0022a400080011ff */
[----:B--2---:R-:W-:Y:S05]  /*7880*/  @!P0 NANOSLEEP.SYNCS 0x989680 ;  /* 0x009896800000895d */ /* 0x004fea0003900000 */
[----:B------:R-:W2:Y:S02]  /*7890*/  @!P0 SYNCS.PHASECHK.TRANS64 P0, [R0+URZ], R3 ;  /* 0x00000003000085a7 */ /* 0x000ea400080010ff */
[----:B--2---:R-:W-:Y:S05]  /*78a0*/  @!P0 BRA `(.L_x_147) ;  /* 0xfffffffc00f08947 */ /* 0x004fea000383ffff */
[----:B------:R-:W-:Y:S05]  /*78b0*/  BRA `(.L_x_148) ;  /* 0xffffffb000247947 */ /* 0x000fea000383ffff */
.L_x_47:
[----:B----4-:R-:W-:-:S07]  /*78c0*/  MOV R0, UR5 ;  /* 0x0000000500007c02 */ /* 0x010fce0008000f00 */
.L_x_149:
[----:B-1----:R1:W2:Y:S02]  /*78d0*/  SYNCS.PHASECHK.TRANS64.TRYWAIT P0, [R0+URZ], R3 ;  /* 0x00000003000075a7 */ /* 0x0022a400080011ff */
[----:B--2---:R-:W-:Y:S05]  /*78e0*/  @!P0 NANOSLEEP.SYNCS 0x989680 ;  /* 0x009896800000895d */ /* 0x004fea0003900000 */
[----:B------:R-:W2:Y:S02]  /*78f0*/  @!P0 SYNCS.PHASECHK.TRANS64 P0, [R0+URZ], R3 ;  /* 0x00000003000085a7 */ /* 0x000ea400080010ff */
[----:B--2---:R-:W-:Y:S05]  /*7900*/  @!P0 BRA `(.L_x_149) ;  /* 0xfffffffc00f08947 */ /* 0x004fea000383ffff */
[----:B------:R-:W-:Y:S05]  /*7910*/  BRA `(.L_x_150) ;  /* 0xffffffb000307947 */ /* 0x000fea000383ffff */
.L_x_48:
[----:B----4-:R-:W-:-:S07]  /*7920*/  MOV R0, UR5 ;  /* 0x0000000500007c02 */ /* 0x010fce0008000f00 */
.L_x_151:
[----:B-1----:R1:W2:Y:S02]  /*7930*/  SYNCS.PHASECHK.TRANS64.TRYWAIT P0, [R0+URZ], R3 ;  /* 0x00000003000075a7 */ /* 0x0022a400080011ff */
[----:B--2---:R-:W-:Y:S05]  /*7940*/  @!P0 NANOSLEEP.SYNCS 0x989680 ;  /* 0x009896800000895d */ /* 0x004fea0003900000 */
[----:B------:R-:W2:Y:S02]  /*7950*/  @!P0 SYNCS.PHASECHK.TRANS64 P0, [R0+URZ], R3 ;  /* 0x00000003000085a7 */ /* 0x000ea400080010ff */
[----:B--2---:R-:W-:Y:S05]  /*7960*/  @!P0 BRA `(.L_x_151) ;  /* 0xfffffffc00f08947 */ /* 0x004fea000383ffff */
[----:B------:R-:W-:Y:S05]  /*7970*/  BRA `(.L_x_152) ;  /* 0xffffffb0003c7947 */ /* 0x000fea000383ffff */
.L_x_51:
[----:B-1----:R1:W2:Y:S02]  /*7980*/  SYNCS.PHASECHK.TRANS64.TRYWAIT P0, [R0+URZ+0x170], R4 ;  /* 0x00017004000075a7 */ /* 0x0022a400080011ff */
[----:B--2---:R-:W-:Y:S05]  /*7990*/  @!P0 NANOSLEEP.SYNCS 0x989680 ;  /* 0x009896800000895d */ /* 0x004fea0003900000 */
[----:B------:R-:W2:Y:S02]  /*79a0*/  @!P0 SYNCS.PHASECHK.TRANS64 P0, [R0+URZ+0x170], R4 ;  /* 0x00017004000085a7 */ /* 0x000ea400080010ff */
[----:B--2---:R-:W-:Y:S05]  /*79b0*/  @!P0 BRA `(.L_x_51) ;  /* 0xfffffffc00f08947 */ /* 0x004fea000383ffff */
[----:B------:R-:W-:Y:S05]  /*79c0*/  BRA `(.L_x_153) ;  /* 0xffffffb000987947 */ /* 0x000fea000383ffff */
.L_x_52:
[----:B------:R-:W-:-:S07]  /*79d0*/  MOV R0, UR5 ;  /* 0x0000000500007c02 */ /* 0x000fce0008000f00 */
.L_x_154:
[----:B-1----:R1:W2:Y:S02]  /*79e0*/  SYNCS.PHASECHK.TRANS64.TRYWAIT P0, [R0+URZ+0x120], R5 ;  /* 0x00012005000075a7 */ /* 0x0022a400080011ff */
[----:B--2---:R-:W-:Y:S05]  /*79f0*/  @!P0 NANOSLEEP.SYNCS 0x989680 ;  /* 0x009896800000895d */ /* 0x004fea0003900000 */
[----:B------:R-:W2:Y:S02]  /*7a00*/  @!P0 SYNCS.PHASECHK.TRANS64 P0, [R0+URZ+0x120], R5 ;  /* 0x00012005000085a7 */ /* 0x000ea400080010ff */
[----:B--2---:R-:W-:Y:S05]  /*7a10*/  @!P0 BRA `(.L_x_154) ;  /* 0xfffffffc00f08947 */ /* 0x004fea000383ffff */
[----:B------:R-:W-:Y:S05]  /*7a20*/  BRA `(.L_x_155) ;  /* 0xffffffb000a87947 */ /* 0x000fea000383ffff */
.L_x_53:
[----:B-1----:R1:W2:Y:S02]  /*7a30*/  SYNCS.PHASECHK.TRANS64.TRYWAIT P1, [R0+URZ+0x110], R4 ;  /* 0x00011004000075a7 */ /* 0x0022a400080211ff */
[----:B--2---:R-:W-:Y:S05]  /*7a40*/  @!P1 NANOSLEEP.SYNCS 0x989680 ;  /* 0x009896800000995d */ /* 0x004fea0003900000 */
[----:B------:R-:W2:Y:S02]  /*7a50*/  @!P1 SYNCS.PHASECHK.TRANS64 P1, [R0+URZ+0x110], R4 ;  /* 0x00011004000095a7 */ /* 0x000ea400080210ff */
[----:B--2---:R-:W-:Y:S05]  /*7a60*/  @!P1 BRA `(.L_x_53) ;  /* 0xfffffffc00f09947 */ /* 0x004fea000383ffff */
[----:B------:R-:W-:Y:S05]  /*7a70*/  BRA `(.L_x_156) ;  /* 0xffffffb000d87947 */ /* 0x000fea000383ffff */
.L_x_56:
[----:B------:R-:W-:-:S07]  /*7a80*/  MOV R0, UR5 ;  /* 0x0000000500007c02 */ /* 0x000fce0008000f00 */
.L_x_157:
[----:B-1----:R1:W2:Y:S02]  /*7a90*/  SYNCS.PHASECHK.TRANS64.TRYWAIT P0, [R0+URZ+0x120], R2 ;  /* 0x00012002000075a7 */ /* 0x0022a400080011ff */
[----:B--2---:R-:W-:Y:S05]  /*7aa0*/  @!P0 NANOSLEEP.SYNCS 0x989680 ;  /* 0x009896800000895d */ /* 0x004fea0003900000 */
[----:B------:R-:W2:Y:S02]  /*7ab0*/  @!P0 SYNCS.PHASECHK.TRANS64 P0, [R0+URZ+0x120], R2 ;  /* 0x00012002000085a7 */ /* 0x000ea400080010ff */
[----:B--2---:R-:W-:Y:S05]  /*7ac0*/  @!P0 BRA `(.L_x_157) ;  /* 0xfffffffc00f08947 */ /* 0x004fea000383ffff */
[----:B------:R-:W-:Y:S05]  /*7ad0*/  BRA `(.L_x_55) ;  /* 0xffffffb4002c7947 */ /* 0x000fea000383ffff */
.L_x_63:
[----:B-1----:R1:W2:Y:S02]  /*7ae0*/  SYNCS.PHASECHK.TRANS64.TRYWAIT P1, [R0+URZ+0x110], R2 ;  /* 0x00011002000075a7 */ /* 0x0022a400080211ff */
[----:B--2---:R-:W-:Y:S05]  /*7af0*/  @!P1 NANOSLEEP.SYNCS 0x989680 ;  /* 0x009896800000995d */ /* 0x004fea0003900000 */
[----:B------:R-:W2:Y:S02]  /*7b00*/  @!P1 SYNCS.PHASECHK.TRANS64 P1, [R0+URZ+0x110], R2 ;  /* 0x00011002000095a7 */ /* 0x000ea400080210ff */
[----:B--2---:R-:W-:Y:S05]  /*7b10*/  @!P1 BRA `(.L_x_63) ;  /* 0xfffffffc00f09947 */ /* 0x004fea000383ffff */
[----:B------:R-:W-:Y:S05]  /*7b20*/  BRA `(.L_x_158) ;  /* 0xffffffb800947947 */ /* 0x000fea000383ffff */
.L_x_64:
[----:B------:R-:W-:-:S07]  /*7b30*/  MOV R2, UR7 ;  /* 0x0000000700027c02 */ /* 0x000fce0008000f00 */
.L_x_159:
[----:B-1----:R1:W2:Y:S02]  /*7b40*/  SYNCS.PHASECHK.TRANS64.TRYWAIT P0, [R2+URZ+0x150], R0 ;  /* 0x00015000020075a7 */ /* 0x0022a400080011ff */
[----:B--2---:R-:W-:Y:S05]  /*7b50*/  @!P0 NANOSLEEP.SYNCS 0x989680 ;  /* 0x009896800000895d */ /* 0x004fea0003900000 */
[----:B------:R-:W2:Y:S02]  /*7b60*/  @!P0 SYNCS.PHASECHK.TRANS64 P0, [R2+URZ+0x150], R0 ;  /* 0x00015000020085a7 */ /* 0x000ea400080010ff */
[----:B--2---:R-:W-:Y:S05]  /*7b70*/  @!P0 BRA `(.L_x_159) ;  /* 0xfffffffc00f08947 */ /* 0x004fea000383ffff */
[----:B------:R-:W-:Y:S05]  /*7b80*/  BRA `(.L_x_160) ;  /* 0xffffffb800e47947 */ /* 0x000fea000383ffff */
.L_x_67:
[----:B------:R-:W-:Y:S07]  /*7b90*/  MOV R0, UR6 ;  /* 0x0000000600007c02 */ /* 0x000fee0008000f00 */
.L_x_161:
[----:B-1----:R1:W2:Y:S02]  /*7ba0*/  SYNCS.PHASECHK.TRANS64.TRYWAIT P0, [R0+URZ], R2 ;  /* 0x00000002000075a7 */ /* 0x0022a400080011ff */
[----:B--2---:R-:W-:Y:S05]  /*7bb0*/  @!P0 NANOSLEEP.SYNCS 0x989680 ;  /* 0x009896800000895d */ /* 0x004fea0003900000 */
[----:B------:R-:W2:Y:S02]  /*7bc0*/  @!P0 SYNCS.PHASECHK.TRANS64 P0, [R0+URZ], R2 ;  /* 0x00000002000085a7 */ /* 0x000ea400080010ff */
[----:B--2---:R-:W-:Y:S05]  /*7bd0*/  @!P0 BRA `(.L_x_161) ;  /* 0xfffffffc00f08947 */ /* 0x004fea000383ffff */
[----:B------:R-:W-:Y:S05]  /*7be0*/  BRA `(.L_x_66) ;  /* 0xffffffbc00007947 */ /* 0x000fea000383ffff */
.L_x_70:
[----:B------:R-:W-:-:S07]  /*7bf0*/  MOV R0, UR6 ;  /* 0x0000000600007c02 */ /* 0x000fce0008000f00 */
.L_x_162:
[----:B--2---:R2:W4:Y:S02]  /*7c00*/  SYNCS.PHASECHK.TRANS64.TRYWAIT P0, [R0+URZ], R2 ;  /* 0x00000002000075a7 */ /* 0x00452400080011ff */
[----:B----4-:R-:W-:Y:S05]  /*7c10*/  @!P0 NANOSLEEP.SYNCS 0x989680 ;  /* 0x009896800000895d */ /* 0x010fea0003900000 */
[----:B------:R-:W4:Y:S02]  /*7c20*/  @!P0 SYNCS.PHASECHK.TRANS64 P0, [R0+URZ], R2 ;  /* 0x00000002000085a7 */ /* 0x000f2400080010ff */
[----:B----4-:R-:W-:Y:S05]  /*7c30*/  @!P0 BRA `(.L_x_162) ;  /* 0xfffffffc00f08947 */ /* 0x010fea000383ffff */
[----:B------:R-:W-:Y:S05]  /*7c40*/  BRA `(.L_x_163) ;  /* 0xffffffbc00dc7947 */ /* 0x000fea000383ffff */
.L_x_71:
[----:B------:R-:W-:-:S07]  /*7c50*/  MOV R0, UR6 ;  /* 0x0000000600007c02 */ /* 0x000fce0008000f00 */
.L_x_164:
[----:B-1----:R1:W2:Y:S02]  /*7c60*/  SYNCS.PHASECHK.TRANS64.TRYWAIT P0, [R0+URZ], R3 ;  /* 0x00000003000075a7 */ /* 0x0022a400080011ff */
[----:B--2---:R-:W-:Y:S05]  /*7c70*/  @!P0 NANOSLEEP.SYNCS 0x989680 ;  /* 0x009896800000895d */ /* 0x004fea0003900000 */
[----:B------:R-:W2:Y:S02]  /*7c80*/  @!P0 SYNCS.PHASECHK.TRANS64 P0, [R0+URZ], R3 ;  /* 0x00000003000085a7 */ /* 0x000ea400080010ff */
[----:B--2---:R-:W-:Y:S05]  /*7c90*/  @!P0 BRA `(.L_x_164) ;  /* 0xfffffffc00f08947 */ /* 0x004fea000383ffff */
[----:B------:R-:W-:Y:S05]  /*7ca0*/  BRA `(.L_x_165) ;  /* 0xffffffbc00e87947 */ /* 0x000fea000383ffff */
.L_x_72:
[----:B------:R-:W-:-:S07]  /*7cb0*/  MOV R0, UR6 ;  /* 0x0000000600007c02 */ /* 0x000fce0008000f00 */
.L_x_166:
[----:B-1----:R1:W2:Y:S02]  /*7cc0*/  SYNCS.PHASECHK.TRANS64.TRYWAIT P0, [R0+URZ], R3 ;  /* 0x00000003000075a7 */ /* 0x0022a400080011ff */
[----:B--2---:R-:W-:Y:S05]  /*7cd0*/  @!P0 NANOSLEEP.SYNCS 0x989680 ;  /* 0x009896800000895d */ /* 0x004fea0003900000 */
[----:B------:R-:W2:Y:S02]  /*7ce0*/  @!P0 SYNCS.PHASECHK.TRANS64 P0, [R0+URZ], R3 ;  /* 0x00000003000085a7 */ /* 0x000ea400080010ff */
[----:B--2---:R-:W-:Y:S05]  /*7cf0*/  @!P0 BRA `(.L_x_166) ;  /* 0xfffffffc00f08947 */ /* 0x004fea000383ffff */
[----:B------:R-:W-:Y:S05]  /*7d00*/  BRA `(.L_x_167) ;  /* 0xffffffbc00f47947 */ /* 0x000fea000383ffff */
.L_x_73:
[----:B-1----:R-:W-:-:S07]  /*7d10*/  MOV R0, UR7 ;  /* 0x0000000700007c02 */ /* 0x002fce0008000f00 */
.L_x_168:
[----:B-1----:R1:W2:Y:S02]  /*7d20*/  SYNCS.PHASECHK.TRANS64.TRYWAIT P0, [R0+URZ], R2 ;  /* 0x00000002000075a7 */ /* 0x0022a400080011ff */
[----:B--2---:R-:W-:Y:S05]  /*7d30*/  @!P0 NANOSLEEP.SYNCS 0x989680 ;  /* 0x009896800000895d */ /* 0x004fea0003900000 */
[----:B------:R-:W2:Y:S02]  /*7d40*/  @!P0 SYNCS.PHASECHK.TRANS64 P0, [R0+URZ], R2 ;  /* 0x00000002000085a7 */ /* 0x000ea400080010ff */
[----:B--2---:R-:W-:Y:S05]  /*7d50*/  @!P0 BRA `(.L_x_168) ;  /* 0xfffffffc00f08947 */ /* 0x004fea000383ffff */
[----:B------:R-:W-:Y:S05]  /*7d60*/  BRA `(.L_x_169) ;  /* 0xffffffc000007947 */ /* 0x000fea000383ffff */
.L_x_78:
[----:B--2---:R2:W3:Y:S02]  /*7d70*/  SYNCS.PHASECHK.TRANS64.TRYWAIT P0, [R0+URZ+0x110], R2 ;  /* 0x00011002000075a7 */ /* 0x0044e400080011ff */
[----:B---3--:R-:W-:Y:S05]  /*7d80*/  @!P0 NANOSLEEP.SYNCS 0x989680 ;  /* 0x009896800000895d */ /* 0x008fea0003900000 */
[----:B------:R-:W3:Y:S02]  /*7d90*/  @!P0 SYNCS.PHASECHK.TRANS64 P0, [R0+URZ+0x110], R2 ;  /* 0x00011002000085a7 */ /* 0x000ee400080010ff */
[----:B---3--:R-:W-:Y:S05]  /*7da0*/  @!P0 BRA `(.L_x_78) ;  /* 0xfffffffc00f08947 */ /* 0x008fea000383ffff */
[----:B------:R-:W-:Y:S05]  /*7db0*/  BRA `(.L_x_170) ;  /* 0xffffffc000f87947 */ /* 0x000fea000383ffff */
.L_x_81:
[----:B------:R-:W-:Y:S07]  /*7dc0*/  MOV R0, UR7 ;  /* 0x0000000700007c02 */ /* 0x000fee0008000f00 */
.L_x_171:
[----:B--2---:R2:W3:Y:S02]  /*7dd0*/  SYNCS.PHASECHK.TRANS64.TRYWAIT P0, [R0+URZ+0x108], R2 ;  /* 0x00010802000075a7 */ /* 0x0044e400080011ff */
[----:B---3--:R-:W-:Y:S05]  /*7de0*/  @!P0 NANOSLEEP.SYNCS 0x989680 ;  /* 0x009896800000895d */ /* 0x008fea0003900000 */
[----:B------:R-:W3:Y:S02]  /*7df0*/  @!P0 SYNCS.PHASECHK.TRANS64 P0, [R0+URZ+0x108], R2 ;  /* 0x00010802000085a7 */ /* 0x000ee400080010ff */
[----:B---3--:R-:W-:Y:S05]  /*7e00*/  @!P0 BRA `(.L_x_171) ;  /* 0xfffffffc00f08947 */ /* 0x008fea000383ffff */
[----:B------:R-:W-:Y:S05]  /*7e10*/  BRA `(.L_x_80) ;  /* 0xffffffc400d87947 */ /* 0x000fea000383ffff */
.L_x_84:
[----:B------:R-:W-:Y:S07]  /*7e20*/  MOV R0, UR15 ;  /* 0x0000000f00007c02 */ /* 0x000fee0008000f00 */
.L_x_172:
[----:B-1----:R1:W2:Y:S02]  /*7e30*/  SYNCS.PHASECHK.TRANS64.TRYWAIT P0, [R0+URZ+0xe8], R9 ;  /* 0x0000e809000075a7 */ /* 0x0022a400080011ff */
[----:B--2---:R-:W-:Y:S05]  /*7e40*/  @!P0 NANOSLEEP.SYNCS 0x989680 ;  /* 0x009896800000895d */ /* 0x004fea0003900000 */
[----:B------:R-:W2:Y:S02]  /*7e50*/  @!P0 SYNCS.PHASECHK.TRANS64 P0, [R0+URZ+0xe8], R9 ;  /* 0x0000e809000085a7 */ /* 0x000ea400080010ff */
[----:B--2---:R-:W-:Y:S05]  /*7e60*/  @!P0 BRA `(.L_x_172) ;  /* 0xfffffffc00f08947 */ /* 0x004fea000383ffff */
[----:B------:R-:W-:Y:S05]  /*7e70*/  BRA `(.L_x_173) ;  /* 0xffffffc800507947 */ /* 0x000fea000383ffff */
.L_x_85:
[----:B------:R-:W-:Y:S07]  /*7e80*/  MOV R0, UR13 ;  /* 0x0000000d00007c02 */ /* 0x000fee0008000f00 */
.L_x_174:
[----:B-1----:R1:W2:Y:S02]  /*7e90*/  SYNCS.PHASECHK.TRANS64.TRYWAIT P0, [R0+URZ+0xe8], R20 ;  /* 0x0000e814000075a7 */ /* 0x0022a400080011ff */
[----:B--2---:R-:W-:Y:S05]  /*7ea0*/  @!P0 NANOSLEEP.SYNCS 0x989680 ;  /* 0x009896800000895d */ /* 0x004fea0003900000 */
[----:B------:R-:W2:Y:S02]  /*7eb0*/  @!P0 SYNCS.PHASECHK.TRANS64 P0, [R0+URZ+0xe8], R20 ;  /* 0x0000e814000085a7 */ /* 0x000ea400080010ff */
[----:B--2---:R-:W-:Y:S05]  /*7ec0*/  @!P0 BRA `(.L_x_174) ;  /* 0xfffffffc00f08947 */ /* 0x004fea000383ffff */
[----:B------:R-:W-:Y:S05]  /*7ed0*/  BRA `(.L_x_175) ;  /* 0xffffffc800f07947 */ /* 0x000fea000383ffff */
.L_x_87:
[----:B------:R-:W-:-:S07]  /*7ee0*/  MOV R0, UR4 ;  /* 0x0000000400007c02 */ /* 0x000fce0008000f00 */
.L_x_176:
[----:B-1----:R1:W3:Y:S02]  /*7ef0*/  SYNCS.PHASECHK.TRANS64.TRYWAIT P0, [R0+URZ], R2 ;  /* 0x00000002000075a7 */ /* 0x0022e400080011ff */
[----:B---3--:R-:W-:Y:S05]  /*7f00*/  @!P0 NANOSLEEP.SYNCS 0x989680 ;  /* 0x009896800000895d */ /* 0x008fea0003900000 */
[----:B------:R-:W3:Y:S02]  /*7f10*/  @!P0 SYNCS.PHASECHK.TRANS64 P0, [R0+URZ], R2 ;  /* 0x00000002000085a7 */ /* 0x000ee400080010ff */
[----:B---3--:R-:W-:Y:S05]  /*7f20*/  @!P0 BRA `(.L_x_176) ;  /* 0xfffffffc00f08947 */ /* 0x008fea000383ffff */
[----:B------:R-:W-:Y:S05]  /*7f30*/  BRA `(.L_x_177) ;  /* 0xffffffcc007c7947 */ /* 0x000fea000383ffff */
.L_x_88:
[----:B------:R-:W-:-:S07]  /*7f40*/  MOV R0, UR4 ;  /* 0x0000000400007c02 */ /* 0x000fce0008000f00 */
.L_x_178:
[----:B-1----:R1:W3:Y:S02]  /*7f50*/  SYNCS.PHASECHK.TRANS64.TRYWAIT P0, [R0+URZ], R2 ;  /* 0x00000002000075a7 */ /* 0x0022e400080011ff */
[----:B---3--:R-:W-:Y:S05]  /*7f60*/  @!P0 NANOSLEEP.SYNCS 0x989680 ;  /* 0x009896800000895d */ /* 0x008fea0003900000 */
[----:B------:R-:W3:Y:S02]  /*7f70*/  @!P0 SYNCS.PHASECHK.TRANS64 P0, [R0+URZ], R2 ;  /* 0x00000002000085a7 */ /* 0x000ee400080010ff */
[----:B---3--:R-:W-:Y:S05]  /*7f80*/  @!P0 BRA `(.L_x_178) ;  /* 0xfffffffc00f08947 */ /* 0x008fea000383ffff */
[----:B------:R-:W-:Y:S05]  /*7f90*/  BRA `(.L_x_179) ;  /* 0xffffffcc00887947 */ /* 0x000fea000383ffff */
.L_x_90:
[----:B--2---:R2:W4:Y:S02]  /*7fa0*/  SYNCS.PHASECHK.TRANS64.TRYWAIT P0, [R0+URZ+0x110], R2 ;  /* 0x00011002000075a7 */ /* 0x00452400080011ff */
[----:B----4-:R-:W-:Y:S05]  /*7fb0*/  @!P0 NANOSLEEP.SYNCS 0x989680 ;  /* 0x009896800000895d */ /* 0x010fea0003900000 */
[----:B------:R-:W4:Y:S02]  /*7fc0*/  @!P0 SYNCS.PHASECHK.TRANS64 P0, [R0+URZ+0x110], R2 ;  /* 0x00011002000085a7 */ /* 0x000f2400080010ff */
[----:B----4-:R-:W-:Y:S05]  /*7fd0*/  @!P0 BRA `(.L_x_90) ;  /* 0xfffffffc00f08947 */ /* 0x010fea000383ffff */
[----:B------:R-:W-:Y:S05]  /*7fe0*/  BRA `(.L_x_180) ;  /* 0xffffffd000787947 */ /* 0x000fea000383ffff */
.L_x_100:
[----:B-1----:R1:W3:Y:S02]  /*7ff0*/  SYNCS.PHASECHK.TRANS64.TRYWAIT P1, [R2+URZ+0xd0], R4 ;  /* 0x0000d004020075a7 */ /* 0x0022e400080211ff */
[----:B---3--:R-:W-:Y:S05]  /*8000*/  @!P1 NANOSLEEP.SYNCS 0x989680 ;  /* 0x009896800000995d */ /* 0x008fea0003900000 */
[----:B------:R-:W3:Y:S02]  /*8010*/  @!P1 SYNCS.PHASECHK.TRANS64 P1, [R2+URZ+0xd0], R4 ;  /* 0x0000d004020095a7 */ /* 0x000ee400080210ff */
[----:B---3--:R-:W-:Y:S05]  /*8020*/  @!P1 BRA `(.L_x_100) ;  /* 0xfffffffc00f09947 */ /* 0x008fea000383ffff */
[----:B------:R-:W-:Y:S05]  /*8030*/  BRA `(.L_x_99) ;  /* 0xffffffdc00787947 */ /* 0x000fea000383ffff */
.L_x_102:
[----:B-1----:R1:W2:Y:S02]  /*8040*/  SYNCS.PHASECHK.TRANS64.TRYWAIT P0, [R44+URZ+0x130], R3 ;  /* 0x000130032c0075a7 */ /* 0x0022a400080011ff */
[----:B--2---:R-:W-:Y:S05]  /*8050*/  @!P0 NANOSLEEP.SYNCS 0x989680 ;  /* 0x009896800000895d */ /* 0x004fea0003900000 */
[----:B------:R-:W2:Y:S02]  /*8060*/  @!P0 SYNCS.PHASECHK.TRANS64 P0, [R44+URZ+0x130], R3 ;  /* 0x000130032c0085a7 */ /* 0x000ea400080010ff */
[----:B--2---:R-:W-:Y:S05]  /*8070*/  @!P0 BRA `(.L_x_102) ;  /* 0xfffffffc00f08947 */ /* 0x004fea000383ffff */
[----:B------:R-:W-:Y:S05]  /*8080*/  BRA `(.L_x_101) ;  /* 0xffffffdc00c87947 */ /* 0x000fea000383ffff */
.L_x_113:
[----:B-1----:R1:W2:Y:S02]  /*8090*/  SYNCS.PHASECHK.TRANS64.TRYWAIT P0, [R2+URZ+0xd0], R45 ;  /* 0x0000d02d020075a7 */ /* 0x0022a400080011ff */
[----:B--2---:R-:W-:Y:S05]  /*80a0*/  @!P0 NANOSLEEP.SYNCS 0x989680 ;  /* 0x009896800000895d */ /* 0x004fea0003900000 */
[----:B------:R-:W2:Y:S02]  /*80b0*/  @!P0 SYNCS.PHASECHK.TRANS64 P0, [R2+URZ+0xd0], R45 ;  /* 0x0000d02d020085a7 */ /* 0x000ea400080010ff */
[----:B--2---:R-:W-:Y:S05]  /*80c0*/  @!P0 BRA `(.L_x_113) ;  /* 0xfffffffc00f08947 */ /* 0x004fea000383ffff */
[----:B------:R-:W-:Y:S05]  /*80d0*/  BRA `(.L_x_112) ;  /* 0xffffffe400d87947 */ /* 0x000fea000383ffff */
        .weak           $__internal_0_$__cuda_sm10x_tcgen05_guardrail_trap_col_being_dealloced_not_returned_by_alloc
        .type           $__internal_0_$__cuda_sm10x_tcgen05_guardrail_trap_col_being_dealloced_not_returned_by_alloc,@function
        .size           $__internal_0_$__cuda_sm10x_tcgen05_guardrail_trap_col_being_dealloced_not_returned_by_alloc,($__internal_1_$__cuda_sm10x_tcgen05_guardrail_trap_phase_invalid_during_alloc - $__internal_0_$__cuda_sm10x_tcgen05_guardrail_trap_col_being_dealloced_not_returned_by_alloc)
$__internal_0_$__cuda_sm10x_tcgen05_guardrail_trap_col_being_dealloced_not_returned_by_alloc:
[----:B------:R-:W-:Y:S05]  /*80e0*/  BPT.TRAP 0x1 ;  /* 0x000000040000795c */ /* 0x000fea0000300000 */
[----:B------:R-:W-:-:S04]  /*80f0*/  HFMA2 R3, -RZ, RZ, 0, 0 ;  /* 0x00000000ff037431 */ /* 0x000fc800000001ff */
[----:B------:R-:W-:Y:S05]  /*8100*/  RET.REL.NODEC R2 `(_ZN7cutlass13device_kernelINS_4gemm6kernel13GemmUniversalIN4cute5tupleIJiiiiEEENS1_10collective13CollectiveMmaINS1_35MainloopSm100TmaUmmaWarpSpecializedILi13ELi2ELi4ENS5_IJNS4_1CILi1EEESB_SB_EEEEENS5_IJNSA_ILi64EEESE_SE_EEENS_6half_tENS5_IJSB_llEEESG_SH_NS4_8TiledMMAINS4_8MMA_AtomIJNS4_20SM100_MMA_F16BF16_SSISG_SG_fLi64ELi64ELNS4_4UMMA5MajorE1ELSM_1ELNSL_7ScaleInE0ELSN_0EEEEEENS4_6LayoutISC_NS5_IJNSA_ILi0EEESR_SR_EEEEENS5_IJNS4_10UnderscoreESU_SU_EEEEENS4_13SM90_TMA_LOADENS4_14ComposedLayoutINS4_7SwizzleILi3ELi4ELi3EEENS4_18smem_ptr_flag_bitsILi16EEENSQ_INS5_IJSE_NSA_ILi8EEEEEENS5_IJSB_SE_EEEEEEEvNS4_8identityESX_S17_vS18_EENS_8epilogue10collective18CollectiveEpilogueINS1A_23Sm100TmaWarpSpecializedILi3ELi2ELi16ELb1ELb0EEEJSF_NS5_IJNSQ_ISE_SB_EENSQ_INSA_ILi32EEESB_EEEEESG_NS5_IJlSB_lEEESG_S1J_NS1A_6fusion15FusionCallbacksIS1E_NS1K_17LinearCombinationISG_fSG_fLNS_15FloatRoundStyleE2EEESF_S1I_JEEENS4_5SM1004TMEM4LOAD26SM100_TMEM_LOAD_16dp256b4xESX_NSY_INSZ_ILi2ELi4ELi3EEES12_NSQ_INS5_IJS13_S1G_EEENS5_IJS1G_SB_EEEEEEENS4_17SM75_U32x4_LDSM_NENS4_14SM90_TMA_STOREES1Y_NS4_17SM90_U32x4_STSM_NENS4_39AutoVectorizingCopyWithAssumedAlignmentILi128EEEEEEvvEEEEvNT_6ParamsE) ;  /* 0xffffff7c02bc7950 */ /* 0x000fea0003c3ffff */
        .weak           $__internal_1_$__cuda_sm10x_tcgen05_guardrail_trap_phase_invalid_during_alloc
        .type           $__internal_1_$__cuda_sm10x_tcgen05_guardrail_trap_phase_invalid_during_alloc,@function
        .size           $__internal_1_$__cuda_sm10x_tcgen05_guardrail_trap_phase_invalid_during_alloc,($__internal_2_$__cuda_sm10x_tcgen05_guardrail_trap_unallocated_columns_being_dealloced - $__internal_1_$__cuda_sm10x_tcgen05_guardrail_trap_phase_invalid_during_alloc)
$__internal_1_$__cuda_sm10x_tcgen05_guardrail_trap_phase_invalid_during_alloc:
[----:B------:R-:W-:Y:S05]  /*8110*/  BPT.TRAP 0x1 ;  /* 0x000000040000795c */ /* 0x000fea0000300000 */
[----:B------:R-:W-:-:S04]  /*8120*/  MOV R3, 0x0 ;  /* 0x0000000000037802 */ /* 0x000fc80000000f00 */
[----:B------:R-:W-:Y:S05]  /*8130*/  RET.REL.NODEC R2 `(_ZN7cutlass13device_kernelINS_4gemm6kernel13GemmUniversalIN4cute5tupleIJiiiiEEENS1_10collective13CollectiveMmaINS1_35MainloopSm100TmaUmmaWarpSpecializedILi13ELi2ELi4ENS5_IJNS4_1CILi1EEESB_SB_EEEEENS5_IJNSA_ILi64EEESE_SE_EEENS_6half_tENS5_IJSB_llEEESG_SH_NS4_8TiledMMAINS4_8MMA_AtomIJNS4_20SM100_MMA_F16BF16_SSISG_SG_fLi64ELi64ELNS4_4UMMA5MajorE1ELSM_1ELNSL_7ScaleInE0ELSN_0EEEEEENS4_6LayoutISC_NS5_IJNSA_ILi0EEESR_SR_EEEEENS5_IJNS4_10UnderscoreESU_SU_EEEEENS4_13SM90_TMA_LOADENS4_14ComposedLayoutINS4_7SwizzleILi3ELi4ELi3EEENS4_18smem_ptr_flag_bitsILi16EEENSQ_INS5_IJSE_NSA_ILi8EEEEEENS5_IJSB_SE_EEEEEEEvNS4_8identityESX_S17_vS18_EENS_8epilogue10collective18CollectiveEpilogueINS1A_23Sm100TmaWarpSpecializedILi3ELi2ELi16ELb1ELb0EEEJSF_NS5_IJNSQ_ISE_SB_EENSQ_INSA_ILi32EEESB_EEEEESG_NS5_IJlSB_lEEESG_S1J_NS1A_6fusion15FusionCallbacksIS1E_NS1K_17LinearCombinationISG_fSG_fLNS_15FloatRoundStyleE2EEESF_S1I_JEEENS4_5SM1004TMEM4LOAD26SM100_TMEM_LOAD_16dp256b4xESX_NSY_INSZ_ILi2ELi4ELi3EEES12_NSQ_INS5_IJS13_S1G_EEENS5_IJS1G_SB_EEEEEEENS4_17SM75_U32x4_LDSM_NENS4_14SM90_TMA_STOREES1Y_NS4_17SM90_U32x4_STSM_NENS4_39AutoVectorizingCopyWithAssumedAlignmentILi128EEEEEEvvEEEEvNT_6ParamsE) ;  /* 0xffffff7c02b07950 */ /* 0x000fea0003c3ffff */
        .weak           $__internal_2_$__cuda_sm10x_tcgen05_guardrail_trap_unallocated_columns_being_dealloced
        .type           $__internal_2_$__cuda_sm10x_tcgen05_guardrail_trap_unallocated_columns_being_dealloced,@function
        .size           $__internal_2_$__cuda_sm10x_tcgen05_guardrail_trap_unallocated_columns_being_dealloced,(.L_x_182 - $__internal_2_$__cuda_sm10x_tcgen05_guardrail_trap_unallocated_columns_being_dealloced)
$__internal_2_$__cuda_sm10x_tcgen05_guardrail_trap_unallocated_columns_being_dealloced:
[----:B------:R-:W-:Y:S05]  /*8140*/  BPT.TRAP 0x1 ;  /* 0x000000040000795c */ /* 0x000fea0000300000 */
[----:B------:R-:W-:-:S04]  /*8150*/  HFMA2 R3, -RZ, RZ, 0, 0 ;  /* 0x00000000ff037431 */ /* 0x000fc800000001ff */
[----:B------:R-:W-:Y:S05]  /*8160*/  RET.REL.NODEC R2 `(_ZN7cutlass13device_kernelINS_4gemm6kernel13GemmUniversalIN4cute5tupleIJiiiiEEENS1_10collective13CollectiveMmaINS1_35MainloopSm100TmaUmmaWarpSpecializedILi13ELi2ELi4ENS5_IJNS4_1CILi1EEESB_SB_EEEEENS5_IJNSA_ILi64EEESE_SE_EEENS_6half_tENS5_IJSB_llEEESG_SH_NS4_8TiledMMAINS4_8MMA_AtomIJNS4_20SM100_MMA_F16BF16_SSISG_SG_fLi64ELi64ELNS4_4UMMA5MajorE1ELSM_1ELNSL_7ScaleInE0ELSN_0EEEEEENS4_6LayoutISC_NS5_IJNSA_ILi0EEESR_SR_EEEEENS5_IJNS4_10UnderscoreESU_SU_EEEEENS4_13SM90_TMA_LOADENS4_14ComposedLayoutINS4_7SwizzleILi3ELi4ELi3EEENS4_18smem_ptr_flag_bitsILi16EEENSQ_INS5_IJSE_NSA_ILi8EEEEEENS5_IJSB_SE_EEEEEEEvNS4_8identityESX_S17_vS18_EENS_8epilogue10collective18CollectiveEpilogueINS1A_23Sm100TmaWarpSpecializedILi3ELi2ELi16ELb1ELb0EEEJSF_NS5_IJNSQ_ISE_SB_EENSQ_INSA_ILi32EEESB_EEEEESG_NS5_IJlSB_lEEESG_S1J_NS1A_6fusion15FusionCallbacksIS1E_NS1K_17LinearCombinationISG_fSG_fLNS_15FloatRoundStyleE2EEESF_S1I_JEEENS4_5SM1004TMEM4LOAD26SM100_TMEM_LOAD_16dp256b4xESX_NSY_INSZ_ILi2ELi4ELi3EEES12_NSQ_INS5_IJS13_S1G_EEENS5_IJS1G_SB_EEEEEEENS4_17SM75_U32x4_LDSM_NENS4_14SM90_TMA_STOREES1Y_NS4_17SM90_U32x4_STSM_NENS4_39AutoVectorizingCopyWithAssumedAlignmentILi128EEEEEEvvEEEEvNT_6ParamsE) ;  /* 0xffffff7c02a47950 */ /* 0x000fea0003c3ffff */
.L_x_181:
[----:B------:R-:W-:-:S00]  /*8170*/  BRA `(.L_x_181) ;  /* 0xfffffffc00fc7947 */ /* 0x000fc0000383ffff */
[----:B------:R-:W-:-:S00]  /*8180*/  NOP ;  /* 0x0000000000007918 */ /* 0x000fc00000000000 */
[----:B------:R-:W-:-:S00]  /*8190*/  NOP ;  /* 0x0000000000007918 */ /* 0x000fc00000000000 */
[----:B------:R-:W-:-:S00]  /*81a0*/  NOP ;  /* 0x0000000000007918 */ /* 0x000fc00000000000 */
[----:B------:R-:W-:-:S00]  /*81b0*/  NOP ;  /* 0x0000000000007918 */ /* 0x000fc00000000000 */
[----:B------:R-:W-:-:S00]  /*81c0*/  NOP ;  /* 0x0000000000007918 */ /* 0x000fc00000000000 */
[----:B------:R-:W-:-:S00]  /*81d0*/  NOP ;  /* 0x0000000000007918 */ /* 0x000fc00000000000 */
[----:B------:R-:W-:-:S00]  /*81e0*/  NOP ;  /* 0x0000000000007918 */ /* 0x000fc00000000000 */
[----:B------:R-:W-:-:S00]  /*81f0*/  NOP ;  /* 0x0000000000007918 */ /* 0x000fc00000000000 */
.L_x_182:


//--------------------- .nv.global.init           --------------------------
	.section	.nv.global.init,"aw",@progbits
.nv.global.init:
	.type		$str$27,@object
	.size		$str$27,($str$28 - $str$27)
$str$27:
        /*0000*/ 	.byte	0x28, 0x61, 0x64, 0x64, 0x72, 0x65, 0x73, 0x73, 0x20, 0x26, 0x20, 0x6d, 0x61, 0x73, 0x6b, 0x29
        /*0010*/ 	.byte	0x20, 0x3d, 0x3d, 0x20, 0x30, 0x00
	.type		$str$28,@object
	.size		$str$28,($str$26 - $str$28)
$str$28:
        /*0016*/ 	.byte	0x2f, 0x74, 0x6d, 0x70, 0x2f, 0x63, 0x75, 0x74, 0x6c, 0x61, 0x73, 0x73, 0x5f, 0x73, 0x77, 0x65
        /*0026*/ 	.byte	0x65, 0x70, 0x5f, 0x73, 0x72, 0x63, 0x2f, 0x69, 0x6e, 0x63, 0x6c, 0x75, 0x64, 0x65, 0x2f, 0x63
        /*0036*/ 	.byte	0x75, 0x74, 0x65, 0x2f, 0x70, 0x6f, 0x69, 0x6e, 0x74, 0x65, 0x72, 0x5f, 0x66, 0x6c, 0x61, 0x67
        /*0046*/ 	.byte	0x67, 0x65, 0x64, 0x2e, 0x68, 0x70, 0x70, 0x00
	.type		$str$26,@object
	.size		$str$26,($str$25 - $str$26)
$str$26:
        /*004e*/ 	.byte	0x2f, 0x74, 0x6d, 0x70, 0x2f, 0x63, 0x75, 0x74, 0x6c, 0x61, 0x73, 0x73, 0x5f, 0x73, 0x77, 0x65
        /*005e*/ 	.byte	0x65, 0x70, 0x5f, 0x73, 0x72, 0x63, 0x2f, 0x69, 0x6e, 0x63, 0x6c, 0x75, 0x64, 0x65, 0x2f, 0x63
        /*006e*/ 	.byte	0x75, 0x74, 0x65, 0x2f, 0x61, 0x74, 0x6f, 0x6d, 0x2f, 0x63, 0x6f, 0x70, 0x79, 0x5f, 0x74, 0x72
        /*007e*/ 	.byte	0x61, 0x69, 0x74, 0x73, 0x5f, 0x73, 0x6d, 0x31, 0x30, 0x30, 0x2e, 0x68, 0x70, 0x70, 0x00
	.type		$str$25,@object
	.size		$str$25,(__unnamed_1 - $str$25)
$str$25:
        /*008d*/ 	.byte	0x28, 0x28, 0x75, 0x69, 0x6e, 0x74, 0x33, 0x32, 0x5f, 0x74, 0x28, 0x74, 0x68, 0x72, 0x65, 0x61
        /*009d*/ 	.byte	0x64, 0x49, 0x64, 0x78, 0x2e, 0x78, 0x29, 0x20, 0x2f, 0x20, 0x33, 0x32, 0x29, 0x20, 0x25, 0x20
        /*00ad*/ 	.byte	0x34, 0x29, 0x20, 0x3d, 0x3d, 0x20, 0x28, 0x28, 0x28, 0x74, 0x6d, 0x65, 0x6d, 0x5f, 0x61, 0x64
        /*00bd*/ 	.byte	0x64, 0x72, 0x20, 0x3e, 0x3e, 0x20, 0x31, 0x36, 0x29, 0x20, 0x2f, 0x20, 0x33, 0x32, 0x29, 0x20
        /*00cd*/ 	.byte	0x25, 0x20, 0x34, 0x29, 0x00
	.type		__unnamed_1,@object
	.size		__unnamed_1,(__unnamed_2 - __unnamed_1)
__unnamed_1:
        /*00d2*/ 	.byte	0x61, 0x75, 0x74, 0x6f, 0x20, 0x63, 0x75, 0x74, 0x65, 0x3a, 0x3a, 0x61, 0x73, 0x5f, 0x70, 0x6f
        /* <DEDUP_REMOVED lines=24> */
        /*0262*/ 	.byte	0x3e, 0x3e, 0x3e, 0x5d, 0x00
	.type		__unnamed_2,@object
	.size		__unnamed_2,(.L_2 - __unnamed_2)
__unnamed_2:
        /* <DEDUP_REMOVED lines=46> */
.L_2:


//--------------------- .nv.shared._ZN7cutlass13device_kernelINS_4gemm6kernel13GemmUniversalIN4cute5tupleIJiiiiEEENS1_10collective13CollectiveMmaINS1_35MainloopSm100TmaUmmaWarpSpecializedILi13ELi2ELi4ENS5_IJNS4_1CILi1EEESB_SB_EEEEENS5_IJNSA_ILi64EEESE_SE_EEENS_6half_tENS5_IJSB_llEEESG_SH_NS4_8TiledMMAINS4_8MMA_AtomIJNS4_20SM100_MMA_F16BF16_SSISG_SG_fLi64ELi64ELNS4_4UMMA5MajorE1ELSM_1ELNSL_7ScaleInE0ELSN_0EEEEEENS4_6LayoutISC_NS5_IJNSA_ILi0EEESR_SR_EEEEENS5_IJNS4_10UnderscoreESU_SU_EEEEENS4_13SM90_TMA_LOADENS4_14ComposedLayoutINS4_7SwizzleILi3ELi4ELi3EEENS4_18smem_ptr_flag_bitsILi16EEENSQ_INS5_IJSE_NSA_ILi8EEEEEENS5_IJSB_SE_EEEEEEEvNS4_8identityESX_S17_vS18_EENS_8epilogue10collective18CollectiveEpilogueINS1A_23Sm100TmaWarpSpecializedILi3ELi2ELi16ELb1ELb0EEEJSF_NS5_IJNSQ_ISE_SB_EENSQ_INSA_ILi32EEESB_EEEEESG_NS5_IJlSB_lEEESG_S1J_NS1A_6fusion15FusionCallbacksIS1E_NS1K_17LinearCombinationISG_fSG_fLNS_15FloatRoundStyleE2EEESF_S1I_JEEENS4_5SM1004TMEM4LOAD26SM100_TMEM_LOAD_16dp256b4xESX_NSY_INSZ_ILi2ELi4ELi3EEES12_NSQ_INS5_IJS13_S1G_EEENS5_IJS1G_SB_EEEEEEENS4_17SM75_U32x4_LDSM_NENS4_14SM90_TMA_STOREES1Y_NS4_17SM90_U32x4_STSM_NENS4_39AutoVectorizingCopyWithAssumedAlignmentILi128EEEEEEvvEEEEvNT_6ParamsE --------------------------
	.section	.nv.shared._ZN7cutlass13device_kernelINS_4gemm6kernel13GemmUniversalIN4cute5tupleIJiiiiEEENS1_10collective13CollectiveMmaINS1_35MainloopSm100TmaUmmaWarpSpecializedILi13ELi2ELi4ENS5_IJNS4_1CILi1EEESB_SB_EEEEENS5_IJNSA_ILi64EEESE_SE_EEENS_6half_tENS5_IJSB_llEEESG_SH_NS4_8TiledMMAINS4_8MMA_AtomIJNS4_20SM100_MMA_F16BF16_SSISG_SG_fLi64ELi64ELNS4_4UMMA5MajorE1ELSM_1ELNSL_7ScaleInE0ELSN_0EEEEEENS4_6LayoutISC_NS5_IJNSA_ILi0EEESR_SR_EEEEENS5_IJNS4_10UnderscoreESU_SU_EEEEENS4_13SM90_TMA_LOADENS4_14ComposedLayoutINS4_7SwizzleILi3ELi4ELi3EEENS4_18smem_ptr_flag_bitsILi16EEENSQ_INS5_IJSE_NSA_ILi8EEEEEENS5_IJSB_SE_EEEEEEEvNS4_8identityESX_S17_vS18_EENS_8epilogue10collective18CollectiveEpilogueINS1A_23Sm100TmaWarpSpecializedILi3ELi2ELi16ELb1ELb0EEEJSF_NS5_IJNSQ_ISE_SB_EENSQ_INSA_ILi32EEESB_EEEEESG_NS5_IJlSB_lEEESG_S1J_NS1A_6fusion15FusionCallbacksIS1E_NS1K_17LinearCombinationISG_fSG_fLNS_15FloatRoundStyleE2EEESF_S1I_JEEENS4_5SM1004TMEM4LOAD26SM100_TMEM_LOAD_16dp256b4xESX_NSY_INSZ_ILi2ELi4ELi3EEES12_NSQ_INS5_IJS13_S1G_EEENS5_IJS1G_SB_EEEEEEENS4_17SM75_U32x4_LDSM_NENS4_14SM90_TMA_STOREES1Y_NS4_17SM90_U32x4_STSM_NENS4_39AutoVectorizingCopyWithAssumedAlignmentILi128EEEEEEvvEEEEvNT_6ParamsE,"aw",@nobits
	.sectionflags	@""
	.align	16
	.zero		1024


//--------------------- .nv.shared.reserved.0     --------------------------
	.section	.nv.shared.reserved.0,"aw",@nobits
	.weak		__nv_reservedSMEM_offset_0_alias
	.size		__nv_reservedSMEM_offset_0_alias, 0, 64
	.other		__nv_reservedSMEM_offset_0_alias,@"STO_CUDA_RESERVED_SHARED STV_DEFAULT"
__nv_reservedSMEM_offset_0_alias:
	.zero		0
.nv.shared.reserved.0:
	.zero		64
	.weak		__nv_reservedSMEM_tcgen05_partition
	.type		__nv_reservedSMEM_tcgen05_partition,@object
	.size		__nv_reservedSMEM_tcgen05_partition,(.L_0 - __nv_reservedSMEM_tcgen05_partition)
__nv_reservedSMEM_tcgen05_partition:
	.zero		32
.L_0:


//--------------------- .nv.global                --------------------------
	.section	.nv.global,"aw",@nobits
.nv.global:
	.type		_ZN40_INTERNAL_8b6e3f91_4_k_cu_804bd396_318624cute1_E,@object
	.size		_ZN40_INTERNAL_8b6e3f91_4_k_cu_804bd396_318624cute1_E,(_ZN40_INTERNAL_8b6e3f91_4_k_cu_804bd396_318624cuda3std3__45__cpo6cbeginE - _ZN40_INTERNAL_8b6e3f91_4_k_cu_804bd396_318624cute1_E)
_ZN40_INTERNAL_8b6e3f91_4_k_cu_804bd396_318624cute1_E:
	.zero		1
	.type		_ZN40_INTERNAL_8b6e3f91_4_k_cu_804bd396_318624cuda3std3__45__cpo6cbeginE,@object
	.size		_ZN40_INTERNAL_8b6e3f91_4_k_cu_804bd396_318624cuda3std3__45__cpo6cbeginE,(_ZN40_INTERNAL_8b6e3f91_4_k_cu_804bd396_318624cuda3std3__48in_placeE - _ZN40_INTERNAL_8b6e3f91_4_k_cu_804bd396_318624cuda3std3__45__cpo6cbeginE)
_ZN40_INTERNAL_8b6e3f91_4_k_cu_804bd396_318624cuda3std3__45__cpo6cbeginE:
	.zero		1
	.type		_ZN40_INTERNAL_8b6e3f91_4_k_cu_804bd396_318624cuda3std3__48in_placeE,@object
	.size		_ZN40_INTERNAL_8b6e3f91_4_k_cu_804bd396_318624cuda3std3__48in_placeE,(_ZN40_INTERNAL_8b6e3f91_4_k_cu_804bd396_318624cuda3std6ranges3__45__cpo9iter_moveE - _ZN40_INTERNAL_8b6e3f91_4_k_cu_804bd396_318624cuda3std3__48in_placeE)
_ZN40_INTERNAL_8b6e3f91_4_k_cu_804bd396_318624cuda3std3__48in_placeE:
	.zero		1
	.type		_ZN40_INTERNAL_8b6e3f91_4_k_cu_804bd396_318624cuda3std6ranges3__45__cpo9iter_moveE,@object
	.size		_ZN40_INTERNAL_8b6e3f91_4_k_cu_804bd396_318624cuda3std6ranges3__45__cpo9iter_moveE,(_ZN40_INTERNAL_8b6e3f91_4_k_cu_804bd396_318624cuda3std3__45__cpo5beginE - _ZN40_INTERNAL_8b6e3f91_4_k_cu_804bd396_318624cuda3std6ranges3__45__cpo9iter_moveE)
_ZN40_INTERNAL_8b6e3f91_4_k_cu_804bd396_318624cuda3std6ranges3__45__cpo9iter_moveE:
	.zero		1
	.type		_ZN40_INTERNAL_8b6e3f91_4_k_cu_804bd396_318624cuda3std3__45__cpo5beginE,@object
	.size		_ZN40_INTERNAL_8b6e3f91_4_k_cu_804bd396_318624cuda3std3__45__cpo5beginE,(_ZN40_INTERNAL_8b6e3f91_4_k_cu_804bd396_318624cuda3std3__442_GLOBAL__N__8b6e3f91_4_k_cu_804bd396_318626ignoreE - _ZN40_INTERNAL_8b6e3f91_4_k_cu_804bd396_318624cuda3std3__45__cpo5beginE)
_ZN40_INTERNAL_8b6e3f91_4_k_cu_804bd396_318624cuda3std3__45__cpo5beginE:
	.zero		1
	.type		_ZN40_INTERNAL_8b6e3f91_4_k_cu_804bd396_318624cuda3std3__442_GLOBAL__N__8b6e3f91_4_k_cu_804bd396_318626ignoreE,@object
	.size		_ZN40_INTERNAL_8b6e3f91_4_k_cu_804bd396_318624cuda3std3__442_GLOBAL__N__8b6e3f91_4_k_cu_804bd396_318626ignoreE,(_ZN40_INTERNAL_8b6e3f91_4_k_cu_804bd396_318624cute7productE - _ZN40_INTERNAL_8b6e3f91_4_k_cu_804bd396_318624cuda3std3__442_GLOBAL__N__8b6e3f91_4_k_cu_804bd396_318626ignoreE)
_ZN40_INTERNAL_8b6e3f91_4_k_cu_804bd396_318624cuda3std3__442_GLOBAL__N__8b6e3f91_4_k_cu_804bd396_318626ignoreE:
	.zero		1
	.type		_ZN40_INTERNAL_8b6e3f91_4_k_cu_804bd396_318624cute7productE,@object
	.size		_ZN40_INTERNAL_8b6e3f91_4_k_cu_804bd396_318624cute7productE,(_ZN40_INTERNAL_8b6e3f91_4_k_cu_804bd396_318624cuda3std3__45__cpo3endE - _ZN40_INTERNAL_8b6e3f91_4_k_cu_804bd396_318624cute7productE)
_ZN40_INTERNAL_8b6e3f91_4_k_cu_804bd396_318624cute7productE:
	.zero		1
	.type		_ZN40_INTERNAL_8b6e3f91_4_k_cu_804bd396_318624cuda3std3__45__cpo3endE,@object
	.size		_ZN40_INTERNAL_8b6e3f91_4_k_cu_804bd396_318624cuda3std3__45__cpo3endE,(_ZN40_INTERNAL_8b6e3f91_4_k_cu_804bd396_318624cuda3std3__419piecewise_constructE - _ZN40_INTERNAL_8b6e3f91_4_k_cu_804bd396_318624cuda3std3__45__cpo3endE)
_ZN40_INTERNAL_8b6e3f91_4_k_cu_804bd396_318624cuda3std3__45__cpo3endE:
	.zero		1
	.type		_ZN40_INTERNAL_8b6e3f91_4_k_cu_804bd396_318624cuda3std3__419piecewise_constructE,@object
	.size		_ZN40_INTERNAL_8b6e3f91_4_k_cu_804bd396_318624cuda3std3__419piecewise_constructE,(_ZN40_INTERNAL_8b6e3f91_4_k_cu_804bd396_318624cuda3std3__45__cpo4cendE - _ZN40_INTERNAL_8b6e3f91_4_k_cu_804bd396_318624cuda3std3__419piecewise_constructE)
_ZN40_INTERNAL_8b6e3f91_4_k_cu_804bd396_318624cuda3std3__419piecewise_constructE:
	.zero		1
	.type		_ZN40_INTERNAL_8b6e3f91_4_k_cu_804bd396_318624cuda3std3__45__cpo4cendE,@object
	.size		_ZN40_INTERNAL_8b6e3f91_4_k_cu_804bd396_318624cuda3std3__45__cpo4cendE,(_ZN40_INTERNAL_8b6e3f91_4_k_cu_804bd396_318624cuda3std6ranges3__45__cpo4swapE - _ZN40_INTERNAL_8b6e3f91_4_k_cu_804bd396_318624cuda3std3__45__cpo4cendE)
_ZN40_INTERNAL_8b6e3f91_4_k_cu_804bd396_318624cuda3std3__45__cpo4cendE:
	.zero		1
	.type		_ZN40_INTERNAL_8b6e3f91_4_k_cu_804bd396_318624cuda3std6ranges3__45__cpo4swapE,@object
	.size		_ZN40_INTERNAL_8b6e3f91_4_k_cu_804bd396_318624cuda3std6ranges3__45__cpo4swapE,(.L_10 - _ZN40_INTERNAL_8b6e3f91_4_k_cu_804bd396_318624cuda3std6ranges3__45__cpo4swapE)
_ZN40_INTERNAL_8b6e3f91_4_k_cu_804bd396_318624cuda3std6ranges3__45__cpo4swapE:
	.zero		1
.L_10:


//--------------------- .nv.constant0._ZN7cutlass13device_kernelINS_4gemm6kernel13GemmUniversalIN4cute5tupleIJiiiiEEENS1_10collective13CollectiveMmaINS1_35MainloopSm100TmaUmmaWarpSpecializedILi13ELi2ELi4ENS5_IJNS4_1CILi1EEESB_SB_EEEEENS5_IJNSA_ILi64EEESE_SE_EEENS_6half_tENS5_IJSB_llEEESG_SH_NS4_8TiledMMAINS4_8MMA_AtomIJNS4_20SM100_MMA_F16BF16_SSISG_SG_fLi64ELi64ELNS4_4UMMA5MajorE1ELSM_1ELNSL_7ScaleInE0ELSN_0EEEEEENS4_6LayoutISC_NS5_IJNSA_ILi0EEESR_SR_EEEEENS5_IJNS4_10UnderscoreESU_SU_EEEEENS4_13SM90_TMA_LOADENS4_14ComposedLayoutINS4_7SwizzleILi3ELi4ELi3EEENS4_18smem_ptr_flag_bitsILi16EEENSQ_INS5_IJSE_NSA_ILi8EEEEEENS5_IJSB_SE_EEEEEEEvNS4_8identityESX_S17_vS18_EENS_8epilogue10collective18CollectiveEpilogueINS1A_23Sm100TmaWarpSpecializedILi3ELi2ELi16ELb1ELb0EEEJSF_NS5_IJNSQ_ISE_SB_EENSQ_INSA_ILi32EEESB_EEEEESG_NS5_IJlSB_lEEESG_S1J_NS1A_6fusion15FusionCallbacksIS1E_NS1K_17LinearCombinationISG_fSG_fLNS_15FloatRoundStyleE2EEESF_S1I_JEEENS4_5SM1004TMEM4LOAD26SM100_TMEM_LOAD_16dp256b4xESX_NSY_INSZ_ILi2ELi4ELi3EEES12_NSQ_INS5_IJS13_S1G_EEENS5_IJS1G_SB_EEEEEEENS4_17SM75_U32x4_LDSM_NENS4_14SM90_TMA_STOREES1Y_NS4_17SM90_U32x4_STSM_NENS4_39AutoVectorizingCopyWithAssumedAlignmentILi128EEEEEEvvEEEEvNT_6ParamsE --------------------------
	.section	.nv.constant0._ZN7cutlass13device_kernelINS_4gemm6kernel13GemmUniversalIN4cute5tupleIJiiiiEEENS1_10collective13CollectiveMmaINS1_35MainloopSm100TmaUmmaWarpSpecializedILi13ELi2ELi4ENS5_IJNS4_1CILi1EEESB_SB_EEEEENS5_IJNSA_ILi64EEESE_SE_EEENS_6half_tENS5_IJSB_llEEESG_SH_NS4_8TiledMMAINS4_8MMA_AtomIJNS4_20SM100_MMA_F16BF16_SSISG_SG_fLi64ELi64ELNS4_4UMMA5MajorE1ELSM_1ELNSL_7ScaleInE0ELSN_0EEEEEENS4_6LayoutISC_NS5_IJNSA_ILi0EEESR_SR_EEEEENS5_IJNS4_10UnderscoreESU_SU_EEEEENS4_13SM90_TMA_LOADENS4_14ComposedLayoutINS4_7SwizzleILi3ELi4ELi3EEENS4_18smem_ptr_flag_bitsILi16EEENSQ_INS5_IJSE_NSA_ILi8EEEEEENS5_IJSB_SE_EEEEEEEvNS4_8identityESX_S17_vS18_EENS_8epilogue10collective18CollectiveEpilogueINS1A_23Sm100TmaWarpSpecializedILi3ELi2ELi16ELb1ELb0EEEJSF_NS5_IJNSQ_ISE_SB_EENSQ_INSA_ILi32EEESB_EEEEESG_NS5_IJlSB_lEEESG_S1J_NS1A_6fusion15FusionCallbacksIS1E_NS1K_17LinearCombinationISG_fSG_fLNS_15FloatRoundStyleE2EEESF_S1I_JEEENS4_5SM1004TMEM4LOAD26SM100_TMEM_LOAD_16dp256b4xESX_NSY_INSZ_ILi2ELi4ELi3EEES12_NSQ_INS5_IJS13_S1G_EEENS5_IJS1G_SB_EEEEEEENS4_17SM75_U32x4_LDSM_NENS4_14SM90_TMA_STOREES1Y_NS4_17SM90_U32x4_STSM_NENS4_39AutoVectorizingCopyWithAssumedAlignmentILi128EEEEEEvvEEEEvNT_6ParamsE,"a",@progbits
	.sectionflags	@""
	.align	4
.nv.constant0._ZN7cutlass13device_kernelINS_4gemm6kernel13GemmUniversalIN4cute5tupleIJiiiiEEENS1_10collective13CollectiveMmaINS1_35MainloopSm100TmaUmmaWarpSpecializedILi13ELi2ELi4ENS5_IJNS4_1CILi1EEESB_SB_EEEEENS5_IJNSA_ILi64EEESE_SE_EEENS_6half_tENS5_IJSB_llEEESG_SH_NS4_8TiledMMAINS4_8MMA_AtomIJNS4_20SM100_MMA_F16BF16_SSISG_SG_fLi64ELi64ELNS4_4UMMA5MajorE1ELSM_1ELNSL_7ScaleInE0ELSN_0EEEEEENS4_6LayoutISC_NS5_IJNSA_ILi0EEESR_SR_EEEEENS5_IJNS4_10UnderscoreESU_SU_EEEEENS4_13SM90_TMA_LOADENS4_14ComposedLayoutINS4_7SwizzleILi3ELi4ELi3EEENS4_18smem_ptr_flag_bitsILi16EEENSQ_INS5_IJSE_NSA_ILi8EEEEEENS5_IJSB_SE_EEEEEEEvNS4_8identityESX_S17_vS18_EENS_8epilogue10collective18CollectiveEpilogueINS1A_23Sm100TmaWarpSpecializedILi3ELi2ELi16ELb1ELb0EEEJSF_NS5_IJNSQ_ISE_SB_EENSQ_INSA_ILi32EEESB_EEEEESG_NS5_IJlSB_lEEESG_S1J_NS1A_6fusion15FusionCallbacksIS1E_NS1K_17LinearCombinationISG_fSG_fLNS_15FloatRoundStyleE2EEESF_S1I_JEEENS4_5SM1004TMEM4LOAD26SM100_TMEM_LOAD_16dp256b4xESX_NSY_INSZ_ILi2ELi4ELi3EEES12_NSQ_INS5_IJS13_S1G_EEENS5_IJS1G_SB_EEEEEEENS4_17SM75_U32x4_LDSM_NENS4_14SM90_TMA_STOREES1Y_NS4_17SM90_U32x4_STSM_NENS4_39AutoVectorizingCopyWithAssumedAlignmentILi128EEEEEEvvEEEEvNT_6ParamsE:
	.zero		2944


//--------------------- SYMBOLS --------------------------

	.type		.nv.reservedSmem.offset0,@object
	.size		.nv.reservedSmem.offset0,0x4
	.type		.nv.reservedSmem.cap,@object
	.size		.nv.reservedSmem.cap,0x4
	.type		__assertfail,@function
